//
// Generated by NVIDIA NVVM Compiler
//
// Compiler Build ID: CL-36424714
// Cuda compilation tools, release 13.0, V13.0.88
// Based on NVVM 20.0.0
//

.version 9.0
.target sm_100
.address_size 64

	// .globl	linreg_batch_f32

.visible .entry linreg_batch_f32(
	.param .u64 .ptr .align 1 linreg_batch_f32_param_0,
	.param .u64 .ptr .align 1 linreg_batch_f32_param_1,
	.param .u64 .ptr .align 1 linreg_batch_f32_param_2,
	.param .u64 .ptr .align 1 linreg_batch_f32_param_3,
	.param .u64 .ptr .align 1 linreg_batch_f32_param_4,
	.param .u32 linreg_batch_f32_param_5,
	.param .u32 linreg_batch_f32_param_6,
	.param .u32 linreg_batch_f32_param_7,
	.param .u64 .ptr .align 1 linreg_batch_f32_param_8
)
.maxntid 256
.minnctapersm 2
{
	.reg .pred 	%p<74>;
	.reg .b32 	%r<226>;
	.reg .b32 	%f<79>;
	.reg .b64 	%rd<122>;
	.reg .b64 	%fd<377>;

	ld.param.u64 	%rd12, [linreg_batch_f32_param_0];
	ld.param.u64 	%rd13, [linreg_batch_f32_param_1];
	ld.param.u64 	%rd14, [linreg_batch_f32_param_2];
	ld.param.u64 	%rd15, [linreg_batch_f32_param_3];
	ld.param.u64 	%rd16, [linreg_batch_f32_param_4];
	ld.param.u32 	%r82, [linreg_batch_f32_param_5];
	ld.param.u32 	%r83, [linreg_batch_f32_param_6];
	ld.param.u32 	%r84, [linreg_batch_f32_param_7];
	ld.param.u64 	%rd17, [linreg_batch_f32_param_8];
	cvta.to.global.u64 	%rd1, %rd17;
	cvta.to.global.u64 	%rd2, %rd12;
	cvta.to.global.u64 	%rd3, %rd16;
	cvta.to.global.u64 	%rd4, %rd15;
	cvta.to.global.u64 	%rd5, %rd14;
	cvta.to.global.u64 	%rd6, %rd13;
	mov.u32 	%r85, %ntid.x;
	mov.u32 	%r86, %nctaid.x;
	mul.lo.s32 	%r1, %r85, %r86;
	mov.u32 	%r87, %ctaid.x;
	mov.u32 	%r88, %tid.x;
	mad.lo.s32 	%r198, %r87, %r85, %r88;
	setp.ge.s32 	%p2, %r198, %r83;
	@%p2 bra 	$L__BB0_87;
	setp.lt.s32 	%p3, %r84, 0;
	setp.le.s32 	%p4, %r82, %r84;
	or.pred  	%p1, %p3, %p4;
	sub.s32 	%r3, %r82, %r84;
	add.s32 	%r4, %r84, -1;
	setp.gt.s32 	%p5, %r82, 0;
	@%p5 bra 	$L__BB0_2;
	bra.uni 	$L__BB0_61;
$L__BB0_2:
	and.b32  	%r5, %r82, 7;
	add.s32 	%r6, %r5, -1;
	and.b32  	%r7, %r82, 3;
	add.s32 	%r8, %r7, -1;
	and.b32  	%r9, %r82, 2147483640;
	and.b32  	%r10, %r82, 1;
	add.s64 	%rd7, %rd1, 16;
$L__BB0_3:
	mul.lo.s32 	%r12, %r198, %r82;
	mul.wide.s32 	%rd59, %r198, 4;
	add.s64 	%rd60, %rd6, %rd59;
	ld.global.nc.u32 	%r13, [%rd60];
	setp.lt.s32 	%p30, %r13, 1;
	setp.gt.s32 	%p31, %r13, %r82;
	or.pred  	%p32, %p30, %p31;
	or.pred  	%p33, %p32, %p1;
	@%p33 bra 	$L__BB0_17;
	setp.lt.s32 	%p34, %r3, %r13;
	@%p34 bra 	$L__BB0_28;
	add.s32 	%r202, %r4, %r13;
	add.s64 	%rd62, %rd5, %rd59;
	ld.global.nc.f32 	%f42, [%rd62];
	cvt.f64.f32 	%fd1, %f42;
	add.s64 	%rd63, %rd4, %rd59;
	ld.global.nc.f32 	%f1, [%rd63];
	add.s64 	%rd64, %rd3, %rd59;
	ld.global.nc.f32 	%f2, [%rd64];
	setp.gt.s32 	%p35, %r202, 0;
	@%p35 bra 	$L__BB0_50;
$L__BB0_6:
	setp.eq.s32 	%p44, %r13, 1;
	@%p44 bra 	$L__BB0_14;
	add.s32 	%r19, %r13, -1;
	add.s32 	%r141, %r13, -2;
	and.b32  	%r20, %r19, 15;
	setp.lt.u32 	%p45, %r141, 15;
	mov.f64 	%fd340, 0d0000000000000000;
	mov.b32 	%r212, 0;
	mov.f64 	%fd339, %fd340;
	@%p45 bra 	$L__BB0_40;
	and.b32  	%r212, %r19, -16;
	mov.f64 	%fd340, 0d0000000000000000;
	mov.b32 	%r201, 0;
	bra.uni 	$L__BB0_39;
$L__BB0_9:
	setp.ge.s32 	%p54, %r202, %r82;
	@%p54 bra 	$L__BB0_16;
	cvt.rn.f64.u32 	%fd8, %r13;
	mul.wide.u32 	%rd95, %r202, 4;
	add.s64 	%rd96, %rd2, %rd95;
	ld.global.nc.f32 	%f74, [%rd96];
	cvt.f64.f32 	%fd344, %f74;
	neg.f64 	%fd10, %fd1;
	cvt.f64.f32 	%fd11, %f2;
	cvt.f64.f32 	%fd12, %f1;
$L__BB0_11:
	add.f64 	%fd327, %fd339, %fd344;
	fma.rn.f64 	%fd328, %fd344, %fd8, %fd340;
	mul.f64 	%fd329, %fd327, %fd10;
	fma.rn.f64 	%fd330, %fd8, %fd328, %fd329;
	mul.f64 	%fd331, %fd330, %fd12;
	mul.f64 	%fd332, %fd331, %fd1;
	sub.f64 	%fd333, %fd327, %fd332;
	mul.f64 	%fd334, %fd333, %fd11;
	fma.rn.f64 	%fd335, %fd331, %fd8, %fd334;
	cvt.rn.f32.f64 	%f75, %fd335;
	add.s32 	%r175, %r202, %r12;
	mul.wide.s32 	%rd97, %r175, 4;
	add.s64 	%rd98, %rd1, %rd97;
	st.global.f32 	[%rd98], %f75;
	sub.f64 	%fd340, %fd328, %fd327;
	sub.s32 	%r176, %r202, %r13;
	mul.wide.s32 	%rd99, %r176, 4;
	add.s64 	%rd8, %rd2, %rd99;
	ld.global.nc.f32 	%f76, [%rd8+4];
	cvt.f64.f32 	%fd336, %f76;
	sub.f64 	%fd339, %fd327, %fd336;
	add.s32 	%r202, %r202, 1;
	setp.ge.s32 	%p55, %r202, %r82;
	@%p55 bra 	$L__BB0_13;
	mul.wide.u32 	%rd100, %r13, 4;
	add.s64 	%rd101, %rd8, %rd100;
	ld.global.nc.f32 	%f77, [%rd101+4];
	cvt.f64.f32 	%fd344, %f77;
$L__BB0_13:
	setp.eq.s32 	%p56, %r202, %r82;
	@%p56 bra 	$L__BB0_16;
	bra.uni 	$L__BB0_11;
$L__BB0_14:
	setp.ge.s32 	%p57, %r202, %r82;
	@%p57 bra 	$L__BB0_16;
$L__BB0_15:
	mul.wide.s32 	%rd102, %r202, 4;
	add.s64 	%rd103, %rd2, %rd102;
	ld.global.nc.f32 	%f78, [%rd103];
	add.s32 	%r177, %r202, %r12;
	mul.wide.s32 	%rd104, %r177, 4;
	add.s64 	%rd105, %rd1, %rd104;
	st.global.f32 	[%rd105], %f78;
	add.s32 	%r202, %r202, 1;
	setp.eq.s32 	%p58, %r202, %r82;
	@%p58 bra 	$L__BB0_16;
	bra.uni 	$L__BB0_15;
$L__BB0_16:
	add.s32 	%r198, %r198, %r1;
	setp.lt.s32 	%p73, %r198, %r83;
	@%p73 bra 	$L__BB0_3;
	bra.uni 	$L__BB0_87;
$L__BB0_17:
	setp.lt.u32 	%p66, %r82, 8;
	mov.b32 	%r207, 0;
	@%p66 bra 	$L__BB0_20;
	mov.b32 	%r205, 0;
$L__BB0_19:
	.pragma "nounroll";
	add.s32 	%r190, %r205, %r12;
	mul.wide.s32 	%rd114, %r190, 4;
	add.s64 	%rd115, %rd1, %rd114;
	mov.b32 	%r191, 2147483647;
	st.global.u32 	[%rd115], %r191;
	st.global.u32 	[%rd115+4], %r191;
	st.global.u32 	[%rd115+8], %r191;
	st.global.u32 	[%rd115+12], %r191;
	st.global.u32 	[%rd115+16], %r191;
	st.global.u32 	[%rd115+20], %r191;
	st.global.u32 	[%rd115+24], %r191;
	st.global.u32 	[%rd115+28], %r191;
	add.s32 	%r205, %r205, 8;
	setp.eq.s32 	%p67, %r205, %r9;
	mov.u32 	%r207, %r9;
	@%p67 bra 	$L__BB0_20;
	bra.uni 	$L__BB0_19;
$L__BB0_20:
	setp.eq.s32 	%p68, %r5, 0;
	@%p68 bra 	$L__BB0_16;
	setp.lt.u32 	%p69, %r6, 3;
	@%p69 bra 	$L__BB0_23;
	add.s32 	%r192, %r207, %r12;
	mul.wide.s32 	%rd116, %r192, 4;
	add.s64 	%rd117, %rd1, %rd116;
	mov.b32 	%r193, 2147483647;
	st.global.u32 	[%rd117], %r193;
	st.global.u32 	[%rd117+4], %r193;
	st.global.u32 	[%rd117+8], %r193;
	st.global.u32 	[%rd117+12], %r193;
	add.s32 	%r207, %r207, 4;
$L__BB0_23:
	setp.eq.s32 	%p70, %r7, 0;
	@%p70 bra 	$L__BB0_16;
	setp.eq.s32 	%p71, %r8, 0;
	@%p71 bra 	$L__BB0_26;
	add.s32 	%r194, %r207, %r12;
	mul.wide.s32 	%rd118, %r194, 4;
	add.s64 	%rd119, %rd1, %rd118;
	mov.b32 	%r195, 2147483647;
	st.global.u32 	[%rd119], %r195;
	st.global.u32 	[%rd119+4], %r195;
	add.s32 	%r207, %r207, 2;
$L__BB0_26:
	setp.eq.s32 	%p72, %r10, 0;
	@%p72 bra 	$L__BB0_16;
	add.s32 	%r196, %r207, %r12;
	mul.wide.s32 	%rd120, %r196, 4;
	add.s64 	%rd121, %rd1, %rd120;
	mov.b32 	%r197, 2147483647;
	st.global.u32 	[%rd121], %r197;
	bra.uni 	$L__BB0_16;
$L__BB0_28:
	setp.lt.u32 	%p59, %r82, 8;
	mov.b32 	%r210, 0;
	@%p59 bra 	$L__BB0_31;
	mov.b32 	%r204, 0;
$L__BB0_30:
	.pragma "nounroll";
	add.s32 	%r180, %r204, %r12;
	mul.wide.s32 	%rd106, %r180, 4;
	add.s64 	%rd107, %rd1, %rd106;
	mov.b32 	%r181, 2147483647;
	st.global.u32 	[%rd107], %r181;
	st.global.u32 	[%rd107+4], %r181;
	st.global.u32 	[%rd107+8], %r181;
	st.global.u32 	[%rd107+12], %r181;
	st.global.u32 	[%rd107+16], %r181;
	st.global.u32 	[%rd107+20], %r181;
	st.global.u32 	[%rd107+24], %r181;
	st.global.u32 	[%rd107+28], %r181;
	add.s32 	%r204, %r204, 8;
	setp.eq.s32 	%p60, %r204, %r9;
	mov.u32 	%r210, %r9;
	@%p60 bra 	$L__BB0_31;
	bra.uni 	$L__BB0_30;
$L__BB0_31:
	setp.eq.s32 	%p61, %r5, 0;
	@%p61 bra 	$L__BB0_16;
	setp.lt.u32 	%p62, %r6, 3;
	@%p62 bra 	$L__BB0_34;
	add.s32 	%r182, %r210, %r12;
	mul.wide.s32 	%rd108, %r182, 4;
	add.s64 	%rd109, %rd1, %rd108;
	mov.b32 	%r183, 2147483647;
	st.global.u32 	[%rd109], %r183;
	st.global.u32 	[%rd109+4], %r183;
	st.global.u32 	[%rd109+8], %r183;
	st.global.u32 	[%rd109+12], %r183;
	add.s32 	%r210, %r210, 4;
$L__BB0_34:
	setp.eq.s32 	%p63, %r7, 0;
	@%p63 bra 	$L__BB0_16;
	setp.eq.s32 	%p64, %r8, 0;
	@%p64 bra 	$L__BB0_37;
	add.s32 	%r184, %r210, %r12;
	mul.wide.s32 	%rd110, %r184, 4;
	add.s64 	%rd111, %rd1, %rd110;
	mov.b32 	%r185, 2147483647;
	st.global.u32 	[%rd111], %r185;
	st.global.u32 	[%rd111+4], %r185;
	add.s32 	%r210, %r210, 2;
$L__BB0_37:
	setp.eq.s32 	%p65, %r10, 0;
	@%p65 bra 	$L__BB0_16;
	add.s32 	%r186, %r210, %r12;
	mul.wide.s32 	%rd112, %r186, 4;
	add.s64 	%rd113, %rd1, %rd112;
	mov.b32 	%r187, 2147483647;
	st.global.u32 	[%rd113], %r187;
	bra.uni 	$L__BB0_16;
$L__BB0_39:
	.pragma "nounroll";
	add.s32 	%r143, %r201, %r84;
	mul.wide.u32 	%rd73, %r143, 4;
	add.s64 	%rd74, %rd2, %rd73;
	ld.global.nc.f32 	%f43, [%rd74];
	cvt.f64.f32 	%fd213, %f43;
	add.s32 	%r144, %r201, 1;
	cvt.rn.f64.u32 	%fd214, %r144;
	add.f64 	%fd215, %fd339, %fd213;
	fma.rn.f64 	%fd216, %fd213, %fd214, %fd340;
	ld.global.nc.f32 	%f44, [%rd74+4];
	cvt.f64.f32 	%fd217, %f44;
	add.s32 	%r145, %r201, 2;
	cvt.rn.f64.u32 	%fd218, %r145;
	add.f64 	%fd219, %fd215, %fd217;
	fma.rn.f64 	%fd220, %fd217, %fd218, %fd216;
	ld.global.nc.f32 	%f45, [%rd74+8];
	cvt.f64.f32 	%fd221, %f45;
	add.s32 	%r146, %r201, 3;
	cvt.rn.f64.u32 	%fd222, %r146;
	add.f64 	%fd223, %fd219, %fd221;
	fma.rn.f64 	%fd224, %fd221, %fd222, %fd220;
	ld.global.nc.f32 	%f46, [%rd74+12];
	cvt.f64.f32 	%fd225, %f46;
	add.s32 	%r147, %r201, 4;
	cvt.rn.f64.u32 	%fd226, %r147;
	add.f64 	%fd227, %fd223, %fd225;
	fma.rn.f64 	%fd228, %fd225, %fd226, %fd224;
	ld.global.nc.f32 	%f47, [%rd74+16];
	cvt.f64.f32 	%fd229, %f47;
	add.s32 	%r148, %r201, 5;
	cvt.rn.f64.u32 	%fd230, %r148;
	add.f64 	%fd231, %fd227, %fd229;
	fma.rn.f64 	%fd232, %fd229, %fd230, %fd228;
	ld.global.nc.f32 	%f48, [%rd74+20];
	cvt.f64.f32 	%fd233, %f48;
	add.s32 	%r149, %r201, 6;
	cvt.rn.f64.u32 	%fd234, %r149;
	add.f64 	%fd235, %fd231, %fd233;
	fma.rn.f64 	%fd236, %fd233, %fd234, %fd232;
	ld.global.nc.f32 	%f49, [%rd74+24];
	cvt.f64.f32 	%fd237, %f49;
	add.s32 	%r150, %r201, 7;
	cvt.rn.f64.u32 	%fd238, %r150;
	add.f64 	%fd239, %fd235, %fd237;
	fma.rn.f64 	%fd240, %fd237, %fd238, %fd236;
	ld.global.nc.f32 	%f50, [%rd74+28];
	cvt.f64.f32 	%fd241, %f50;
	add.s32 	%r151, %r201, 8;
	cvt.rn.f64.u32 	%fd242, %r151;
	add.f64 	%fd243, %fd239, %fd241;
	fma.rn.f64 	%fd244, %fd241, %fd242, %fd240;
	ld.global.nc.f32 	%f51, [%rd74+32];
	cvt.f64.f32 	%fd245, %f51;
	add.s32 	%r152, %r201, 9;
	cvt.rn.f64.u32 	%fd246, %r152;
	add.f64 	%fd247, %fd243, %fd245;
	fma.rn.f64 	%fd248, %fd245, %fd246, %fd244;
	ld.global.nc.f32 	%f52, [%rd74+36];
	cvt.f64.f32 	%fd249, %f52;
	add.s32 	%r153, %r201, 10;
	cvt.rn.f64.u32 	%fd250, %r153;
	add.f64 	%fd251, %fd247, %fd249;
	fma.rn.f64 	%fd252, %fd249, %fd250, %fd248;
	ld.global.nc.f32 	%f53, [%rd74+40];
	cvt.f64.f32 	%fd253, %f53;
	add.s32 	%r154, %r201, 11;
	cvt.rn.f64.u32 	%fd254, %r154;
	add.f64 	%fd255, %fd251, %fd253;
	fma.rn.f64 	%fd256, %fd253, %fd254, %fd252;
	ld.global.nc.f32 	%f54, [%rd74+44];
	cvt.f64.f32 	%fd257, %f54;
	add.s32 	%r155, %r201, 12;
	cvt.rn.f64.u32 	%fd258, %r155;
	add.f64 	%fd259, %fd255, %fd257;
	fma.rn.f64 	%fd260, %fd257, %fd258, %fd256;
	ld.global.nc.f32 	%f55, [%rd74+48];
	cvt.f64.f32 	%fd261, %f55;
	add.s32 	%r156, %r201, 13;
	cvt.rn.f64.u32 	%fd262, %r156;
	add.f64 	%fd263, %fd259, %fd261;
	fma.rn.f64 	%fd264, %fd261, %fd262, %fd260;
	ld.global.nc.f32 	%f56, [%rd74+52];
	cvt.f64.f32 	%fd265, %f56;
	add.s32 	%r157, %r201, 14;
	cvt.rn.f64.u32 	%fd266, %r157;
	add.f64 	%fd267, %fd263, %fd265;
	fma.rn.f64 	%fd268, %fd265, %fd266, %fd264;
	ld.global.nc.f32 	%f57, [%rd74+56];
	cvt.f64.f32 	%fd269, %f57;
	add.s32 	%r158, %r201, 15;
	cvt.rn.f64.u32 	%fd270, %r158;
	add.f64 	%fd271, %fd267, %fd269;
	fma.rn.f64 	%fd272, %fd269, %fd270, %fd268;
	ld.global.nc.f32 	%f58, [%rd74+60];
	cvt.f64.f32 	%fd273, %f58;
	add.s32 	%r201, %r201, 16;
	cvt.rn.f64.u32 	%fd274, %r201;
	add.f64 	%fd339, %fd271, %fd273;
	fma.rn.f64 	%fd340, %fd273, %fd274, %fd272;
	setp.eq.s32 	%p46, %r201, %r212;
	@%p46 bra 	$L__BB0_40;
	bra.uni 	$L__BB0_39;
$L__BB0_40:
	setp.eq.s32 	%p47, %r20, 0;
	@%p47 bra 	$L__BB0_9;
	and.b32  	%r44, %r19, 7;
	setp.lt.u32 	%p48, %r20, 8;
	@%p48 bra 	$L__BB0_43;
	add.s32 	%r159, %r212, %r84;
	mul.wide.u32 	%rd75, %r159, 4;
	add.s64 	%rd76, %rd2, %rd75;
	ld.global.nc.f32 	%f59, [%rd76];
	cvt.f64.f32 	%fd276, %f59;
	add.s32 	%r160, %r212, 1;
	cvt.rn.f64.u32 	%fd277, %r160;
	add.f64 	%fd278, %fd339, %fd276;
	fma.rn.f64 	%fd279, %fd276, %fd277, %fd340;
	cvt.u64.u32 	%rd77, %r84;
	cvt.u64.u32 	%rd78, %r212;
	add.s64 	%rd79, %rd78, %rd77;
	shl.b64 	%rd80, %rd79, 2;
	add.s64 	%rd81, %rd2, %rd80;
	ld.global.nc.f32 	%f60, [%rd81+4];
	cvt.f64.f32 	%fd280, %f60;
	add.s32 	%r161, %r212, 2;
	cvt.rn.f64.u32 	%fd281, %r161;
	add.f64 	%fd282, %fd278, %fd280;
	fma.rn.f64 	%fd283, %fd280, %fd281, %fd279;
	ld.global.nc.f32 	%f61, [%rd81+8];
	cvt.f64.f32 	%fd284, %f61;
	add.s32 	%r162, %r212, 3;
	cvt.rn.f64.u32 	%fd285, %r162;
	add.f64 	%fd286, %fd282, %fd284;
	fma.rn.f64 	%fd287, %fd284, %fd285, %fd283;
	ld.global.nc.f32 	%f62, [%rd81+12];
	cvt.f64.f32 	%fd288, %f62;
	add.s32 	%r163, %r212, 4;
	cvt.rn.f64.u32 	%fd289, %r163;
	add.f64 	%fd290, %fd286, %fd288;
	fma.rn.f64 	%fd291, %fd288, %fd289, %fd287;
	ld.global.nc.f32 	%f63, [%rd81+16];
	cvt.f64.f32 	%fd292, %f63;
	add.s32 	%r164, %r212, 5;
	cvt.rn.f64.u32 	%fd293, %r164;
	add.f64 	%fd294, %fd290, %fd292;
	fma.rn.f64 	%fd295, %fd292, %fd293, %fd291;
	ld.global.nc.f32 	%f64, [%rd81+20];
	cvt.f64.f32 	%fd296, %f64;
	add.s32 	%r165, %r212, 6;
	cvt.rn.f64.u32 	%fd297, %r165;
	add.f64 	%fd298, %fd294, %fd296;
	fma.rn.f64 	%fd299, %fd296, %fd297, %fd295;
	ld.global.nc.f32 	%f65, [%rd81+24];
	cvt.f64.f32 	%fd300, %f65;
	add.s32 	%r166, %r212, 7;
	cvt.rn.f64.u32 	%fd301, %r166;
	add.f64 	%fd302, %fd298, %fd300;
	fma.rn.f64 	%fd303, %fd300, %fd301, %fd299;
	ld.global.nc.f32 	%f66, [%rd81+28];
	cvt.f64.f32 	%fd304, %f66;
	add.s32 	%r212, %r212, 8;
	cvt.rn.f64.u32 	%fd305, %r212;
	add.f64 	%fd339, %fd302, %fd304;
	fma.rn.f64 	%fd340, %fd304, %fd305, %fd303;
$L__BB0_43:
	setp.eq.s32 	%p49, %r44, 0;
	@%p49 bra 	$L__BB0_9;
	and.b32  	%r47, %r19, 3;
	setp.lt.u32 	%p50, %r44, 4;
	@%p50 bra 	$L__BB0_46;
	add.s32 	%r167, %r212, %r84;
	mul.wide.u32 	%rd82, %r167, 4;
	add.s64 	%rd83, %rd2, %rd82;
	ld.global.nc.f32 	%f67, [%rd83];
	cvt.f64.f32 	%fd307, %f67;
	add.s32 	%r168, %r212, 1;
	cvt.rn.f64.u32 	%fd308, %r168;
	add.f64 	%fd309, %fd339, %fd307;
	fma.rn.f64 	%fd310, %fd307, %fd308, %fd340;
	cvt.u64.u32 	%rd84, %r84;
	cvt.u64.u32 	%rd85, %r212;
	add.s64 	%rd86, %rd85, %rd84;
	shl.b64 	%rd87, %rd86, 2;
	add.s64 	%rd88, %rd2, %rd87;
	ld.global.nc.f32 	%f68, [%rd88+4];
	cvt.f64.f32 	%fd311, %f68;
	add.s32 	%r169, %r212, 2;
	cvt.rn.f64.u32 	%fd312, %r169;
	add.f64 	%fd313, %fd309, %fd311;
	fma.rn.f64 	%fd314, %fd311, %fd312, %fd310;
	ld.global.nc.f32 	%f69, [%rd88+8];
	cvt.f64.f32 	%fd315, %f69;
	add.s32 	%r170, %r212, 3;
	cvt.rn.f64.u32 	%fd316, %r170;
	add.f64 	%fd317, %fd313, %fd315;
	fma.rn.f64 	%fd318, %fd315, %fd316, %fd314;
	ld.global.nc.f32 	%f70, [%rd88+12];
	cvt.f64.f32 	%fd319, %f70;
	add.s32 	%r212, %r212, 4;
	cvt.rn.f64.u32 	%fd320, %r212;
	add.f64 	%fd339, %fd317, %fd319;
	fma.rn.f64 	%fd340, %fd319, %fd320, %fd318;
$L__BB0_46:
	setp.eq.s32 	%p51, %r47, 0;
	@%p51 bra 	$L__BB0_9;
	add.s32 	%r171, %r212, %r84;
	mul.wide.u32 	%rd89, %r171, 4;
	add.s64 	%rd90, %rd2, %rd89;
	ld.global.nc.f32 	%f71, [%rd90];
	cvt.f64.f32 	%fd321, %f71;
	add.s32 	%r172, %r212, 1;
	cvt.rn.f64.u32 	%fd322, %r172;
	add.f64 	%fd339, %fd339, %fd321;
	fma.rn.f64 	%fd340, %fd321, %fd322, %fd340;
	setp.eq.s32 	%p52, %r47, 1;
	@%p52 bra 	$L__BB0_9;
	cvt.u64.u32 	%rd91, %r84;
	cvt.u64.u32 	%rd92, %r212;
	add.s64 	%rd93, %rd92, %rd91;
	shl.b64 	%rd94, %rd93, 2;
	add.s64 	%rd9, %rd2, %rd94;
	ld.global.nc.f32 	%f72, [%rd9+4];
	cvt.f64.f32 	%fd323, %f72;
	add.s32 	%r173, %r212, 2;
	cvt.rn.f64.u32 	%fd324, %r173;
	add.f64 	%fd339, %fd339, %fd323;
	fma.rn.f64 	%fd340, %fd323, %fd324, %fd340;
	setp.eq.s32 	%p53, %r47, 2;
	@%p53 bra 	$L__BB0_9;
	ld.global.nc.f32 	%f73, [%rd9+8];
	cvt.f64.f32 	%fd325, %f73;
	add.s32 	%r174, %r212, 3;
	cvt.rn.f64.u32 	%fd326, %r174;
	add.f64 	%fd339, %fd339, %fd325;
	fma.rn.f64 	%fd340, %fd325, %fd326, %fd340;
	bra.uni 	$L__BB0_9;
$L__BB0_50:
	and.b32  	%r50, %r202, 7;
	setp.lt.u32 	%p36, %r202, 8;
	mov.b32 	%r215, 0;
	@%p36 bra 	$L__BB0_53;
	and.b32  	%r215, %r202, 2147483640;
	neg.s32 	%r200, %r215;
	mov.u32 	%r199, %r12;
$L__BB0_52:
	.pragma "nounroll";
	mul.wide.s32 	%rd65, %r199, 4;
	add.s64 	%rd66, %rd7, %rd65;
	mov.b32 	%r132, 2147483647;
	st.global.u32 	[%rd66+-16], %r132;
	st.global.u32 	[%rd66+-12], %r132;
	st.global.u32 	[%rd66+-8], %r132;
	st.global.u32 	[%rd66+-4], %r132;
	st.global.u32 	[%rd66], %r132;
	st.global.u32 	[%rd66+4], %r132;
	st.global.u32 	[%rd66+8], %r132;
	st.global.u32 	[%rd66+12], %r132;
	add.s32 	%r200, %r200, 8;
	add.s32 	%r199, %r199, 8;
	setp.eq.s32 	%p37, %r200, 0;
	@%p37 bra 	$L__BB0_53;
	bra.uni 	$L__BB0_52;
$L__BB0_53:
	setp.eq.s32 	%p38, %r50, 0;
	@%p38 bra 	$L__BB0_6;
	and.b32  	%r54, %r202, 3;
	setp.lt.u32 	%p39, %r50, 4;
	@%p39 bra 	$L__BB0_56;
	add.s32 	%r133, %r215, %r12;
	mul.wide.s32 	%rd67, %r133, 4;
	add.s64 	%rd68, %rd1, %rd67;
	mov.b32 	%r134, 2147483647;
	st.global.u32 	[%rd68], %r134;
	st.global.u32 	[%rd68+4], %r134;
	st.global.u32 	[%rd68+8], %r134;
	st.global.u32 	[%rd68+12], %r134;
	add.s32 	%r215, %r215, 4;
$L__BB0_56:
	setp.eq.s32 	%p40, %r54, 0;
	@%p40 bra 	$L__BB0_6;
	setp.eq.s32 	%p41, %r54, 1;
	@%p41 bra 	$L__BB0_59;
	add.s32 	%r135, %r215, %r12;
	mul.wide.s32 	%rd69, %r135, 4;
	add.s64 	%rd70, %rd1, %rd69;
	mov.b32 	%r136, 2147483647;
	st.global.u32 	[%rd70], %r136;
	st.global.u32 	[%rd70+4], %r136;
	add.s32 	%r215, %r215, 2;
$L__BB0_59:
	and.b32  	%r137, %r202, 1;
	setp.eq.b32 	%p42, %r137, 1;
	not.pred 	%p43, %p42;
	@%p43 bra 	$L__BB0_6;
	add.s32 	%r138, %r215, %r12;
	mul.wide.s32 	%rd71, %r138, 4;
	add.s64 	%rd72, %rd1, %rd71;
	mov.b32 	%r139, 2147483647;
	st.global.u32 	[%rd72], %r139;
	bra.uni 	$L__BB0_6;
$L__BB0_61:
	mul.lo.s32 	%r60, %r198, %r82;
	mul.wide.s32 	%rd18, %r198, 4;
	add.s64 	%rd19, %rd6, %rd18;
	ld.global.nc.u32 	%r89, [%rd19];
	setp.lt.s32 	%p6, %r89, 1;
	setp.gt.s32 	%p7, %r89, %r82;
	or.pred  	%p8, %p6, %p7;
	or.pred  	%p9, %p8, %p1;
	setp.lt.s32 	%p10, %r3, %r89;
	or.pred  	%p11, %p9, %p10;
	@%p11 bra 	$L__BB0_86;
	add.s32 	%r220, %r4, %r89;
	add.s64 	%rd21, %rd5, %rd18;
	ld.global.nc.f32 	%f5, [%rd21];
	cvt.f64.f32 	%fd42, %f5;
	add.s64 	%rd22, %rd4, %rd18;
	ld.global.nc.f32 	%f3, [%rd22];
	add.s64 	%rd23, %rd3, %rd18;
	ld.global.nc.f32 	%f4, [%rd23];
	setp.lt.s32 	%p12, %r220, 1;
	@%p12 bra 	$L__BB0_65;
	mov.b32 	%r219, 0;
$L__BB0_64:
	.pragma "nounroll";
	add.s32 	%r91, %r219, %r60;
	mul.wide.s32 	%rd24, %r91, 4;
	add.s64 	%rd25, %rd1, %rd24;
	mov.b32 	%r92, 2147483647;
	st.global.u32 	[%rd25], %r92;
	st.global.u32 	[%rd25+4], %r92;
	st.global.u32 	[%rd25+8], %r92;
	st.global.u32 	[%rd25+12], %r92;
	st.global.u32 	[%rd25+16], %r92;
	st.global.u32 	[%rd25+20], %r92;
	st.global.u32 	[%rd25+24], %r92;
	st.global.u32 	[%rd25+28], %r92;
	add.s32 	%r219, %r219, 8;
	setp.ne.s32 	%p13, %r219, %r220;
	@%p13 bra 	$L__BB0_64;
$L__BB0_65:
	setp.eq.s32 	%p14, %r89, 1;
	@%p14 bra 	$L__BB0_84;
	add.s32 	%r65, %r89, -1;
	add.s32 	%r94, %r89, -2;
	and.b32  	%r66, %r65, 15;
	setp.lt.u32 	%p15, %r94, 15;
	mov.f64 	%fd372, 0d0000000000000000;
	mov.b32 	%r222, 0;
	mov.f64 	%fd371, %fd372;
	@%p15 bra 	$L__BB0_69;
	and.b32  	%r222, %r65, -16;
	mov.f64 	%fd372, 0d0000000000000000;
	mov.b32 	%r221, 0;
$L__BB0_68:
	.pragma "nounroll";
	add.s32 	%r96, %r221, %r84;
	mul.wide.u32 	%rd26, %r96, 4;
	add.s64 	%rd27, %rd2, %rd26;
	ld.global.nc.f32 	%f6, [%rd27];
	cvt.f64.f32 	%fd86, %f6;
	add.s32 	%r97, %r221, 1;
	cvt.rn.f64.u32 	%fd87, %r97;
	add.f64 	%fd88, %fd371, %fd86;
	fma.rn.f64 	%fd89, %fd86, %fd87, %fd372;
	ld.global.nc.f32 	%f7, [%rd27+4];
	cvt.f64.f32 	%fd90, %f7;
	add.s32 	%r98, %r221, 2;
	cvt.rn.f64.u32 	%fd91, %r98;
	add.f64 	%fd92, %fd88, %fd90;
	fma.rn.f64 	%fd93, %fd90, %fd91, %fd89;
	ld.global.nc.f32 	%f8, [%rd27+8];
	cvt.f64.f32 	%fd94, %f8;
	add.s32 	%r99, %r221, 3;
	cvt.rn.f64.u32 	%fd95, %r99;
	add.f64 	%fd96, %fd92, %fd94;
	fma.rn.f64 	%fd97, %fd94, %fd95, %fd93;
	ld.global.nc.f32 	%f9, [%rd27+12];
	cvt.f64.f32 	%fd98, %f9;
	add.s32 	%r100, %r221, 4;
	cvt.rn.f64.u32 	%fd99, %r100;
	add.f64 	%fd100, %fd96, %fd98;
	fma.rn.f64 	%fd101, %fd98, %fd99, %fd97;
	ld.global.nc.f32 	%f10, [%rd27+16];
	cvt.f64.f32 	%fd102, %f10;
	add.s32 	%r101, %r221, 5;
	cvt.rn.f64.u32 	%fd103, %r101;
	add.f64 	%fd104, %fd100, %fd102;
	fma.rn.f64 	%fd105, %fd102, %fd103, %fd101;
	ld.global.nc.f32 	%f11, [%rd27+20];
	cvt.f64.f32 	%fd106, %f11;
	add.s32 	%r102, %r221, 6;
	cvt.rn.f64.u32 	%fd107, %r102;
	add.f64 	%fd108, %fd104, %fd106;
	fma.rn.f64 	%fd109, %fd106, %fd107, %fd105;
	ld.global.nc.f32 	%f12, [%rd27+24];
	cvt.f64.f32 	%fd110, %f12;
	add.s32 	%r103, %r221, 7;
	cvt.rn.f64.u32 	%fd111, %r103;
	add.f64 	%fd112, %fd108, %fd110;
	fma.rn.f64 	%fd113, %fd110, %fd111, %fd109;
	ld.global.nc.f32 	%f13, [%rd27+28];
	cvt.f64.f32 	%fd114, %f13;
	add.s32 	%r104, %r221, 8;
	cvt.rn.f64.u32 	%fd115, %r104;
	add.f64 	%fd116, %fd112, %fd114;
	fma.rn.f64 	%fd117, %fd114, %fd115, %fd113;
	ld.global.nc.f32 	%f14, [%rd27+32];
	cvt.f64.f32 	%fd118, %f14;
	add.s32 	%r105, %r221, 9;
	cvt.rn.f64.u32 	%fd119, %r105;
	add.f64 	%fd120, %fd116, %fd118;
	fma.rn.f64 	%fd121, %fd118, %fd119, %fd117;
	ld.global.nc.f32 	%f15, [%rd27+36];
	cvt.f64.f32 	%fd122, %f15;
	add.s32 	%r106, %r221, 10;
	cvt.rn.f64.u32 	%fd123, %r106;
	add.f64 	%fd124, %fd120, %fd122;
	fma.rn.f64 	%fd125, %fd122, %fd123, %fd121;
	ld.global.nc.f32 	%f16, [%rd27+40];
	cvt.f64.f32 	%fd126, %f16;
	add.s32 	%r107, %r221, 11;
	cvt.rn.f64.u32 	%fd127, %r107;
	add.f64 	%fd128, %fd124, %fd126;
	fma.rn.f64 	%fd129, %fd126, %fd127, %fd125;
	ld.global.nc.f32 	%f17, [%rd27+44];
	cvt.f64.f32 	%fd130, %f17;
	add.s32 	%r108, %r221, 12;
	cvt.rn.f64.u32 	%fd131, %r108;
	add.f64 	%fd132, %fd128, %fd130;
	fma.rn.f64 	%fd133, %fd130, %fd131, %fd129;
	ld.global.nc.f32 	%f18, [%rd27+48];
	cvt.f64.f32 	%fd134, %f18;
	add.s32 	%r109, %r221, 13;
	cvt.rn.f64.u32 	%fd135, %r109;
	add.f64 	%fd136, %fd132, %fd134;
	fma.rn.f64 	%fd137, %fd134, %fd135, %fd133;
	ld.global.nc.f32 	%f19, [%rd27+52];
	cvt.f64.f32 	%fd138, %f19;
	add.s32 	%r110, %r221, 14;
	cvt.rn.f64.u32 	%fd139, %r110;
	add.f64 	%fd140, %fd136, %fd138;
	fma.rn.f64 	%fd141, %fd138, %fd139, %fd137;
	ld.global.nc.f32 	%f20, [%rd27+56];
	cvt.f64.f32 	%fd142, %f20;
	add.s32 	%r111, %r221, 15;
	cvt.rn.f64.u32 	%fd143, %r111;
	add.f64 	%fd144, %fd140, %fd142;
	fma.rn.f64 	%fd145, %fd142, %fd143, %fd141;
	ld.global.nc.f32 	%f21, [%rd27+60];
	cvt.f64.f32 	%fd146, %f21;
	add.s32 	%r221, %r221, 16;
	cvt.rn.f64.u32 	%fd147, %r221;
	add.f64 	%fd371, %fd144, %fd146;
	fma.rn.f64 	%fd372, %fd146, %fd147, %fd145;
	setp.ne.s32 	%p16, %r221, %r222;
	@%p16 bra 	$L__BB0_68;
$L__BB0_69:
	setp.eq.s32 	%p17, %r66, 0;
	@%p17 bra 	$L__BB0_79;
	and.b32  	%r73, %r65, 7;
	setp.lt.u32 	%p18, %r66, 8;
	@%p18 bra 	$L__BB0_72;
	add.s32 	%r112, %r222, %r84;
	mul.wide.u32 	%rd28, %r112, 4;
	add.s64 	%rd29, %rd2, %rd28;
	ld.global.nc.f32 	%f22, [%rd29];
	cvt.f64.f32 	%fd149, %f22;
	add.s32 	%r113, %r222, 1;
	cvt.rn.f64.u32 	%fd150, %r113;
	add.f64 	%fd151, %fd371, %fd149;
	fma.rn.f64 	%fd152, %fd149, %fd150, %fd372;
	cvt.u64.u32 	%rd30, %r84;
	cvt.u64.u32 	%rd31, %r222;
	add.s64 	%rd32, %rd31, %rd30;
	shl.b64 	%rd33, %rd32, 2;
	add.s64 	%rd34, %rd2, %rd33;
	ld.global.nc.f32 	%f23, [%rd34+4];
	cvt.f64.f32 	%fd153, %f23;
	add.s32 	%r114, %r222, 2;
	cvt.rn.f64.u32 	%fd154, %r114;
	add.f64 	%fd155, %fd151, %fd153;
	fma.rn.f64 	%fd156, %fd153, %fd154, %fd152;
	ld.global.nc.f32 	%f24, [%rd34+8];
	cvt.f64.f32 	%fd157, %f24;
	add.s32 	%r115, %r222, 3;
	cvt.rn.f64.u32 	%fd158, %r115;
	add.f64 	%fd159, %fd155, %fd157;
	fma.rn.f64 	%fd160, %fd157, %fd158, %fd156;
	ld.global.nc.f32 	%f25, [%rd34+12];
	cvt.f64.f32 	%fd161, %f25;
	add.s32 	%r116, %r222, 4;
	cvt.rn.f64.u32 	%fd162, %r116;
	add.f64 	%fd163, %fd159, %fd161;
	fma.rn.f64 	%fd164, %fd161, %fd162, %fd160;
	ld.global.nc.f32 	%f26, [%rd34+16];
	cvt.f64.f32 	%fd165, %f26;
	add.s32 	%r117, %r222, 5;
	cvt.rn.f64.u32 	%fd166, %r117;
	add.f64 	%fd167, %fd163, %fd165;
	fma.rn.f64 	%fd168, %fd165, %fd166, %fd164;
	ld.global.nc.f32 	%f27, [%rd34+20];
	cvt.f64.f32 	%fd169, %f27;
	add.s32 	%r118, %r222, 6;
	cvt.rn.f64.u32 	%fd170, %r118;
	add.f64 	%fd171, %fd167, %fd169;
	fma.rn.f64 	%fd172, %fd169, %fd170, %fd168;
	ld.global.nc.f32 	%f28, [%rd34+24];
	cvt.f64.f32 	%fd173, %f28;
	add.s32 	%r119, %r222, 7;
	cvt.rn.f64.u32 	%fd174, %r119;
	add.f64 	%fd175, %fd171, %fd173;
	fma.rn.f64 	%fd176, %fd173, %fd174, %fd172;
	ld.global.nc.f32 	%f29, [%rd34+28];
	cvt.f64.f32 	%fd177, %f29;
	add.s32 	%r222, %r222, 8;
	cvt.rn.f64.u32 	%fd178, %r222;
	add.f64 	%fd371, %fd175, %fd177;
	fma.rn.f64 	%fd372, %fd177, %fd178, %fd176;
$L__BB0_72:
	setp.eq.s32 	%p19, %r73, 0;
	@%p19 bra 	$L__BB0_79;
	and.b32  	%r76, %r65, 3;
	setp.lt.u32 	%p20, %r73, 4;
	@%p20 bra 	$L__BB0_75;
	add.s32 	%r120, %r222, %r84;
	mul.wide.u32 	%rd35, %r120, 4;
	add.s64 	%rd36, %rd2, %rd35;
	ld.global.nc.f32 	%f30, [%rd36];
	cvt.f64.f32 	%fd180, %f30;
	add.s32 	%r121, %r222, 1;
	cvt.rn.f64.u32 	%fd181, %r121;
	add.f64 	%fd182, %fd371, %fd180;
	fma.rn.f64 	%fd183, %fd180, %fd181, %fd372;
	cvt.u64.u32 	%rd37, %r84;
	cvt.u64.u32 	%rd38, %r222;
	add.s64 	%rd39, %rd38, %rd37;
	shl.b64 	%rd40, %rd39, 2;
	add.s64 	%rd41, %rd2, %rd40;
	ld.global.nc.f32 	%f31, [%rd41+4];
	cvt.f64.f32 	%fd184, %f31;
	add.s32 	%r122, %r222, 2;
	cvt.rn.f64.u32 	%fd185, %r122;
	add.f64 	%fd186, %fd182, %fd184;
	fma.rn.f64 	%fd187, %fd184, %fd185, %fd183;
	ld.global.nc.f32 	%f32, [%rd41+8];
	cvt.f64.f32 	%fd188, %f32;
	add.s32 	%r123, %r222, 3;
	cvt.rn.f64.u32 	%fd189, %r123;
	add.f64 	%fd190, %fd186, %fd188;
	fma.rn.f64 	%fd191, %fd188, %fd189, %fd187;
	ld.global.nc.f32 	%f33, [%rd41+12];
	cvt.f64.f32 	%fd192, %f33;
	add.s32 	%r222, %r222, 4;
	cvt.rn.f64.u32 	%fd193, %r222;
	add.f64 	%fd371, %fd190, %fd192;
	fma.rn.f64 	%fd372, %fd192, %fd193, %fd191;
$L__BB0_75:
	setp.eq.s32 	%p21, %r76, 0;
	@%p21 bra 	$L__BB0_79;
	add.s32 	%r124, %r222, %r84;
	mul.wide.u32 	%rd42, %r124, 4;
	add.s64 	%rd43, %rd2, %rd42;
	ld.global.nc.f32 	%f34, [%rd43];
	cvt.f64.f32 	%fd194, %f34;
	add.s32 	%r125, %r222, 1;
	cvt.rn.f64.u32 	%fd195, %r125;
	add.f64 	%fd371, %fd371, %fd194;
	fma.rn.f64 	%fd372, %fd194, %fd195, %fd372;
	setp.eq.s32 	%p22, %r76, 1;
	@%p22 bra 	$L__BB0_79;
	cvt.u64.u32 	%rd44, %r84;
	cvt.u64.u32 	%rd45, %r222;
	add.s64 	%rd46, %rd45, %rd44;
	shl.b64 	%rd47, %rd46, 2;
	add.s64 	%rd10, %rd2, %rd47;
	ld.global.nc.f32 	%f35, [%rd10+4];
	cvt.f64.f32 	%fd196, %f35;
	add.s32 	%r126, %r222, 2;
	cvt.rn.f64.u32 	%fd197, %r126;
	add.f64 	%fd371, %fd371, %fd196;
	fma.rn.f64 	%fd372, %fd196, %fd197, %fd372;
	setp.eq.s32 	%p23, %r76, 2;
	@%p23 bra 	$L__BB0_79;
	ld.global.nc.f32 	%f36, [%rd10+8];
	cvt.f64.f32 	%fd198, %f36;
	add.s32 	%r127, %r222, 3;
	cvt.rn.f64.u32 	%fd199, %r127;
	add.f64 	%fd371, %fd371, %fd198;
	fma.rn.f64 	%fd372, %fd198, %fd199, %fd372;
$L__BB0_79:
	setp.ge.s32 	%p24, %r220, %r82;
	@%p24 bra 	$L__BB0_86;
	cvt.rn.f64.u32 	%fd71, %r89;
	mul.wide.u32 	%rd48, %r220, 4;
	add.s64 	%rd49, %rd2, %rd48;
	ld.global.nc.f32 	%f37, [%rd49];
	cvt.f64.f32 	%fd376, %f37;
	neg.f64 	%fd73, %fd42;
	cvt.f64.f32 	%fd74, %f4;
	cvt.f64.f32 	%fd75, %f3;
$L__BB0_81:
	add.f64 	%fd200, %fd371, %fd376;
	fma.rn.f64 	%fd201, %fd376, %fd71, %fd372;
	mul.f64 	%fd202, %fd200, %fd73;
	fma.rn.f64 	%fd203, %fd71, %fd201, %fd202;
	mul.f64 	%fd204, %fd203, %fd75;
	mul.f64 	%fd205, %fd204, %fd42;
	sub.f64 	%fd206, %fd200, %fd205;
	mul.f64 	%fd207, %fd206, %fd74;
	fma.rn.f64 	%fd208, %fd204, %fd71, %fd207;
	cvt.rn.f32.f64 	%f38, %fd208;
	add.s32 	%r128, %r220, %r60;
	mul.wide.s32 	%rd50, %r128, 4;
	add.s64 	%rd51, %rd1, %rd50;
	st.global.f32 	[%rd51], %f38;
	sub.f64 	%fd372, %fd201, %fd200;
	sub.s32 	%r129, %r220, %r89;
	mul.wide.s32 	%rd52, %r129, 4;
	add.s64 	%rd11, %rd2, %rd52;
	ld.global.nc.f32 	%f39, [%rd11+4];
	cvt.f64.f32 	%fd209, %f39;
	sub.f64 	%fd371, %fd200, %fd209;
	add.s32 	%r220, %r220, 1;
	setp.ge.s32 	%p25, %r220, %r82;
	@%p25 bra 	$L__BB0_83;
	mul.wide.u32 	%rd53, %r89, 4;
	add.s64 	%rd54, %rd11, %rd53;
	ld.global.nc.f32 	%f40, [%rd54+4];
	cvt.f64.f32 	%fd376, %f40;
$L__BB0_83:
	setp.ne.s32 	%p26, %r220, %r82;
	@%p26 bra 	$L__BB0_81;
	bra.uni 	$L__BB0_86;
$L__BB0_84:
	setp.ge.s32 	%p27, %r220, %r82;
	@%p27 bra 	$L__BB0_86;
$L__BB0_85:
	mul.wide.s32 	%rd55, %r220, 4;
	add.s64 	%rd56, %rd2, %rd55;
	ld.global.nc.f32 	%f41, [%rd56];
	add.s32 	%r130, %r220, %r60;
	mul.wide.s32 	%rd57, %r130, 4;
	add.s64 	%rd58, %rd1, %rd57;
	st.global.f32 	[%rd58], %f41;
	add.s32 	%r220, %r220, 1;
	setp.eq.s32 	%p28, %r220, %r82;
	@%p28 bra 	$L__BB0_86;
	bra.uni 	$L__BB0_85;
$L__BB0_86:
	add.s32 	%r198, %r198, %r1;
	setp.lt.s32 	%p29, %r198, %r83;
	@%p29 bra 	$L__BB0_61;
$L__BB0_87:
	ret;

}
	// .globl	linreg_many_series_one_param_f32
.visible .entry linreg_many_series_one_param_f32(
	.param .u64 .ptr .align 1 linreg_many_series_one_param_f32_param_0,
	.param .u64 .ptr .align 1 linreg_many_series_one_param_f32_param_1,
	.param .u32 linreg_many_series_one_param_f32_param_2,
	.param .u32 linreg_many_series_one_param_f32_param_3,
	.param .u32 linreg_many_series_one_param_f32_param_4,
	.param .f32 linreg_many_series_one_param_f32_param_5,
	.param .f32 linreg_many_series_one_param_f32_param_6,
	.param .f32 linreg_many_series_one_param_f32_param_7,
	.param .u64 .ptr .align 1 linreg_many_series_one_param_f32_param_8
)
.maxntid 256
.minnctapersm 2
{
	.reg .pred 	%p<150>;
	.reg .b32 	%r<442>;
	.reg .b32 	%f<49>;
	.reg .b64 	%rd<350>;
	.reg .b64 	%fd<235>;

	ld.param.u64 	%rd7, [linreg_many_series_one_param_f32_param_0];
	ld.param.u64 	%rd8, [linreg_many_series_one_param_f32_param_1];
	ld.param.u32 	%r183, [linreg_many_series_one_param_f32_param_2];
	ld.param.u32 	%r184, [linreg_many_series_one_param_f32_param_3];
	ld.param.u32 	%r185, [linreg_many_series_one_param_f32_param_4];
	ld.param.f32 	%f1, [linreg_many_series_one_param_f32_param_5];
	ld.param.f32 	%f2, [linreg_many_series_one_param_f32_param_6];
	ld.param.f32 	%f3, [linreg_many_series_one_param_f32_param_7];
	ld.param.u64 	%rd9, [linreg_many_series_one_param_f32_param_8];
	cvta.to.global.u64 	%rd1, %rd9;
	cvta.to.global.u64 	%rd2, %rd7;
	cvta.to.global.u64 	%rd3, %rd8;
	mov.u32 	%r186, %ntid.x;
	mov.u32 	%r187, %nctaid.x;
	mul.lo.s32 	%r1, %r186, %r187;
	cvt.rn.f64.s32 	%fd1, %r185;
	cvt.f64.f32 	%fd2, %f1;
	cvt.f64.f32 	%fd3, %f2;
	cvt.f64.f32 	%fd4, %f3;
	mov.u32 	%r188, %ctaid.x;
	mov.u32 	%r189, %tid.x;
	mad.lo.s32 	%r2, %r188, %r186, %r189;
	setp.ge.s32 	%p1, %r2, %r183;
	@%p1 bra 	$L__BB1_197;
	setp.gt.s32 	%p2, %r185, 0;
	setp.le.s32 	%p3, %r185, %r184;
	add.s32 	%r3, %r185, -1;
	neg.f64 	%fd5, %fd2;
	and.pred  	%p4, %p2, %p3;
	@%p4 bra 	$L__BB1_16;
	setp.lt.s32 	%p141, %r184, 1;
	@%p141 bra 	$L__BB1_197;
	add.s32 	%r4, %r184, -1;
	and.b32  	%r5, %r184, 7;
	add.s32 	%r6, %r5, -1;
	and.b32  	%r7, %r184, 3;
	and.b32  	%r8, %r184, 2147483640;
	and.b32  	%r9, %r184, 1;
	neg.s32 	%r10, %r8;
	shl.b32 	%r11, %r183, 3;
	mul.wide.s32 	%rd346, %r183, 4;
$L__BB1_4:
	setp.lt.u32 	%p142, %r4, 7;
	mov.b32 	%r382, 0;
	@%p142 bra 	$L__BB1_7;
	mov.u32 	%r379, %r2;
	mov.u32 	%r380, %r10;
$L__BB1_6:
	.pragma "nounroll";
	mul.wide.s32 	%rd328, %r379, 4;
	add.s64 	%rd329, %rd1, %rd328;
	mov.b32 	%r371, 2147483647;
	st.global.u32 	[%rd329], %r371;
	add.s64 	%rd331, %rd329, %rd346;
	st.global.u32 	[%rd331], %r371;
	add.s64 	%rd332, %rd331, %rd346;
	st.global.u32 	[%rd332], %r371;
	add.s64 	%rd333, %rd332, %rd346;
	st.global.u32 	[%rd333], %r371;
	add.s64 	%rd334, %rd333, %rd346;
	st.global.u32 	[%rd334], %r371;
	add.s64 	%rd335, %rd334, %rd346;
	st.global.u32 	[%rd335], %r371;
	add.s64 	%rd336, %rd335, %rd346;
	st.global.u32 	[%rd336], %r371;
	add.s64 	%rd337, %rd336, %rd346;
	st.global.u32 	[%rd337], %r371;
	add.s32 	%r380, %r380, 8;
	add.s32 	%r379, %r379, %r11;
	setp.ne.s32 	%p143, %r380, 0;
	mov.u32 	%r382, %r8;
	@%p143 bra 	$L__BB1_6;
$L__BB1_7:
	setp.eq.s32 	%p144, %r5, 0;
	@%p144 bra 	$L__BB1_15;
	setp.lt.u32 	%p145, %r6, 3;
	@%p145 bra 	$L__BB1_10;
	mad.lo.s32 	%r372, %r382, %r183, %r2;
	mul.wide.s32 	%rd338, %r372, 4;
	add.s64 	%rd339, %rd1, %rd338;
	mov.b32 	%r373, 2147483647;
	st.global.u32 	[%rd339], %r373;
	add.s64 	%rd341, %rd339, %rd346;
	st.global.u32 	[%rd341], %r373;
	add.s64 	%rd342, %rd341, %rd346;
	st.global.u32 	[%rd342], %r373;
	add.s64 	%rd343, %rd342, %rd346;
	st.global.u32 	[%rd343], %r373;
	add.s32 	%r382, %r382, 4;
$L__BB1_10:
	setp.eq.s32 	%p146, %r7, 0;
	@%p146 bra 	$L__BB1_15;
	setp.eq.s32 	%p147, %r7, 1;
	@%p147 bra 	$L__BB1_13;
	mad.lo.s32 	%r374, %r382, %r183, %r2;
	mul.wide.s32 	%rd344, %r374, 4;
	add.s64 	%rd345, %rd1, %rd344;
	mov.b32 	%r375, 2147483647;
	st.global.u32 	[%rd345], %r375;
	add.s64 	%rd347, %rd345, %rd346;
	st.global.u32 	[%rd347], %r375;
	add.s32 	%r382, %r382, 2;
$L__BB1_13:
	setp.eq.s32 	%p148, %r9, 0;
	@%p148 bra 	$L__BB1_15;
	mad.lo.s32 	%r376, %r382, %r183, %r2;
	mul.wide.s32 	%rd348, %r376, 4;
	add.s64 	%rd349, %rd1, %rd348;
	mov.b32 	%r377, 2147483647;
	st.global.u32 	[%rd349], %r377;
$L__BB1_15:
	add.s32 	%r2, %r2, %r1;
	setp.lt.s32 	%p149, %r2, %r183;
	@%p149 bra 	$L__BB1_4;
	bra.uni 	$L__BB1_197;
$L__BB1_16:
	setp.ne.s32 	%p5, %r185, 1;
	@%p5 bra 	$L__BB1_74;
	setp.gt.s32 	%p97, %r184, 0;
	@%p97 bra 	$L__BB1_18;
	bra.uni 	$L__BB1_58;
$L__BB1_18:
	add.s32 	%r23, %r184, -1;
	and.b32  	%r24, %r184, 7;
	add.s32 	%r25, %r24, -1;
	and.b32  	%r26, %r184, 3;
	add.s32 	%r27, %r26, -1;
	and.b32  	%r28, %r184, 2147483640;
	and.b32  	%r29, %r184, 1;
	mul.wide.s32 	%rd321, %r183, 4;
$L__BB1_19:
	mul.wide.s32 	%rd257, %r2, 4;
	add.s64 	%rd258, %rd3, %rd257;
	ld.global.nc.u32 	%r31, [%rd258];
	setp.ge.u32 	%p113, %r31, %r184;
	@%p113 bra 	$L__BB1_25;
	setp.le.s32 	%p121, %r184, %r31;
	@%p121 bra 	$L__BB1_36;
	add.s32 	%r386, %r3, %r31;
	setp.gt.s32 	%p129, %r386, 0;
	@%p129 bra 	$L__BB1_47;
$L__BB1_22:
	setp.ge.s32 	%p138, %r386, %r184;
	@%p138 bra 	$L__BB1_24;
$L__BB1_23:
	mad.lo.s32 	%r369, %r386, %r183, %r2;
	mul.wide.s32 	%rd325, %r369, 4;
	add.s64 	%rd326, %rd2, %rd325;
	ld.global.nc.f32 	%f48, [%rd326];
	add.s64 	%rd327, %rd1, %rd325;
	st.global.f32 	[%rd327], %f48;
	add.s32 	%r386, %r386, 1;
	setp.eq.s32 	%p139, %r386, %r184;
	@%p139 bra 	$L__BB1_24;
	bra.uni 	$L__BB1_23;
$L__BB1_24:
	add.s32 	%r2, %r2, %r1;
	setp.lt.s32 	%p140, %r2, %r183;
	@%p140 bra 	$L__BB1_19;
	bra.uni 	$L__BB1_197;
$L__BB1_25:
	setp.lt.u32 	%p114, %r23, 7;
	mov.b32 	%r390, 0;
	@%p114 bra 	$L__BB1_28;
	mov.b32 	%r388, 0;
$L__BB1_27:
	.pragma "nounroll";
	mad.lo.s32 	%r339, %r388, %r183, %r2;
	mul.wide.s32 	%rd259, %r339, 4;
	add.s64 	%rd260, %rd1, %rd259;
	mov.b32 	%r340, 2147483647;
	st.global.u32 	[%rd260], %r340;
	add.s64 	%rd262, %rd260, %rd321;
	st.global.u32 	[%rd262], %r340;
	add.s64 	%rd263, %rd262, %rd321;
	st.global.u32 	[%rd263], %r340;
	add.s64 	%rd264, %rd263, %rd321;
	st.global.u32 	[%rd264], %r340;
	add.s64 	%rd265, %rd264, %rd321;
	st.global.u32 	[%rd265], %r340;
	add.s64 	%rd266, %rd265, %rd321;
	st.global.u32 	[%rd266], %r340;
	add.s64 	%rd267, %rd266, %rd321;
	st.global.u32 	[%rd267], %r340;
	add.s64 	%rd268, %rd267, %rd321;
	st.global.u32 	[%rd268], %r340;
	add.s32 	%r388, %r388, 8;
	setp.eq.s32 	%p115, %r388, %r28;
	mov.u32 	%r390, %r28;
	@%p115 bra 	$L__BB1_28;
	bra.uni 	$L__BB1_27;
$L__BB1_28:
	setp.eq.s32 	%p116, %r24, 0;
	@%p116 bra 	$L__BB1_24;
	setp.lt.u32 	%p117, %r25, 3;
	@%p117 bra 	$L__BB1_31;
	mad.lo.s32 	%r341, %r390, %r183, %r2;
	mul.wide.s32 	%rd269, %r341, 4;
	add.s64 	%rd270, %rd1, %rd269;
	mov.b32 	%r342, 2147483647;
	st.global.u32 	[%rd270], %r342;
	add.s64 	%rd272, %rd270, %rd321;
	st.global.u32 	[%rd272], %r342;
	add.s64 	%rd273, %rd272, %rd321;
	st.global.u32 	[%rd273], %r342;
	add.s64 	%rd274, %rd273, %rd321;
	st.global.u32 	[%rd274], %r342;
	add.s32 	%r390, %r390, 4;
$L__BB1_31:
	setp.eq.s32 	%p118, %r26, 0;
	@%p118 bra 	$L__BB1_24;
	setp.eq.s32 	%p119, %r27, 0;
	@%p119 bra 	$L__BB1_34;
	mad.lo.s32 	%r343, %r390, %r183, %r2;
	mul.wide.s32 	%rd275, %r343, 4;
	add.s64 	%rd276, %rd1, %rd275;
	mov.b32 	%r344, 2147483647;
	st.global.u32 	[%rd276], %r344;
	add.s64 	%rd278, %rd276, %rd321;
	st.global.u32 	[%rd278], %r344;
	add.s32 	%r390, %r390, 2;
$L__BB1_34:
	setp.eq.s32 	%p120, %r29, 0;
	@%p120 bra 	$L__BB1_24;
	mad.lo.s32 	%r345, %r390, %r183, %r2;
	mul.wide.s32 	%rd279, %r345, 4;
	add.s64 	%rd280, %rd1, %rd279;
	mov.b32 	%r346, 2147483647;
	st.global.u32 	[%rd280], %r346;
	bra.uni 	$L__BB1_24;
$L__BB1_36:
	setp.lt.u32 	%p122, %r23, 7;
	mov.b32 	%r393, 0;
	@%p122 bra 	$L__BB1_39;
	mov.b32 	%r387, 0;
$L__BB1_38:
	.pragma "nounroll";
	mad.lo.s32 	%r349, %r387, %r183, %r2;
	mul.wide.s32 	%rd281, %r349, 4;
	add.s64 	%rd282, %rd1, %rd281;
	mov.b32 	%r350, 2147483647;
	st.global.u32 	[%rd282], %r350;
	add.s64 	%rd284, %rd282, %rd321;
	st.global.u32 	[%rd284], %r350;
	add.s64 	%rd285, %rd284, %rd321;
	st.global.u32 	[%rd285], %r350;
	add.s64 	%rd286, %rd285, %rd321;
	st.global.u32 	[%rd286], %r350;
	add.s64 	%rd287, %rd286, %rd321;
	st.global.u32 	[%rd287], %r350;
	add.s64 	%rd288, %rd287, %rd321;
	st.global.u32 	[%rd288], %r350;
	add.s64 	%rd289, %rd288, %rd321;
	st.global.u32 	[%rd289], %r350;
	add.s64 	%rd290, %rd289, %rd321;
	st.global.u32 	[%rd290], %r350;
	add.s32 	%r387, %r387, 8;
	setp.eq.s32 	%p123, %r387, %r28;
	mov.u32 	%r393, %r28;
	@%p123 bra 	$L__BB1_39;
	bra.uni 	$L__BB1_38;
$L__BB1_39:
	setp.eq.s32 	%p124, %r24, 0;
	@%p124 bra 	$L__BB1_24;
	setp.lt.u32 	%p125, %r25, 3;
	@%p125 bra 	$L__BB1_42;
	mad.lo.s32 	%r351, %r393, %r183, %r2;
	mul.wide.s32 	%rd291, %r351, 4;
	add.s64 	%rd292, %rd1, %rd291;
	mov.b32 	%r352, 2147483647;
	st.global.u32 	[%rd292], %r352;
	add.s64 	%rd294, %rd292, %rd321;
	st.global.u32 	[%rd294], %r352;
	add.s64 	%rd295, %rd294, %rd321;
	st.global.u32 	[%rd295], %r352;
	add.s64 	%rd296, %rd295, %rd321;
	st.global.u32 	[%rd296], %r352;
	add.s32 	%r393, %r393, 4;
$L__BB1_42:
	setp.eq.s32 	%p126, %r26, 0;
	@%p126 bra 	$L__BB1_24;
	setp.eq.s32 	%p127, %r27, 0;
	@%p127 bra 	$L__BB1_45;
	mad.lo.s32 	%r353, %r393, %r183, %r2;
	mul.wide.s32 	%rd297, %r353, 4;
	add.s64 	%rd298, %rd1, %rd297;
	mov.b32 	%r354, 2147483647;
	st.global.u32 	[%rd298], %r354;
	add.s64 	%rd300, %rd298, %rd321;
	st.global.u32 	[%rd300], %r354;
	add.s32 	%r393, %r393, 2;
$L__BB1_45:
	setp.eq.s32 	%p128, %r29, 0;
	@%p128 bra 	$L__BB1_24;
	mad.lo.s32 	%r355, %r393, %r183, %r2;
	mul.wide.s32 	%rd301, %r355, 4;
	add.s64 	%rd302, %rd1, %rd301;
	mov.b32 	%r356, 2147483647;
	st.global.u32 	[%rd302], %r356;
	bra.uni 	$L__BB1_24;
$L__BB1_47:
	add.s32 	%r358, %r31, -1;
	and.b32  	%r52, %r31, 7;
	setp.lt.u32 	%p130, %r358, 7;
	mov.b32 	%r395, 0;
	@%p130 bra 	$L__BB1_50;
	sub.s32 	%r395, %r386, %r52;
	mov.b32 	%r385, 0;
$L__BB1_49:
	.pragma "nounroll";
	mad.lo.s32 	%r360, %r385, %r183, %r2;
	mul.wide.s32 	%rd303, %r360, 4;
	add.s64 	%rd304, %rd1, %rd303;
	mov.b32 	%r361, 2147483647;
	st.global.u32 	[%rd304], %r361;
	add.s64 	%rd306, %rd304, %rd321;
	st.global.u32 	[%rd306], %r361;
	add.s64 	%rd307, %rd306, %rd321;
	st.global.u32 	[%rd307], %r361;
	add.s64 	%rd308, %rd307, %rd321;
	st.global.u32 	[%rd308], %r361;
	add.s64 	%rd309, %rd308, %rd321;
	st.global.u32 	[%rd309], %r361;
	add.s64 	%rd310, %rd309, %rd321;
	st.global.u32 	[%rd310], %r361;
	add.s64 	%rd311, %rd310, %rd321;
	st.global.u32 	[%rd311], %r361;
	add.s64 	%rd312, %rd311, %rd321;
	st.global.u32 	[%rd312], %r361;
	add.s32 	%r385, %r385, 8;
	setp.eq.s32 	%p131, %r385, %r395;
	@%p131 bra 	$L__BB1_50;
	bra.uni 	$L__BB1_49;
$L__BB1_50:
	setp.eq.s32 	%p132, %r52, 0;
	@%p132 bra 	$L__BB1_22;
	and.b32  	%r55, %r31, 3;
	setp.lt.u32 	%p133, %r52, 4;
	@%p133 bra 	$L__BB1_53;
	mad.lo.s32 	%r362, %r395, %r183, %r2;
	mul.wide.s32 	%rd313, %r362, 4;
	add.s64 	%rd314, %rd1, %rd313;
	mov.b32 	%r363, 2147483647;
	st.global.u32 	[%rd314], %r363;
	add.s64 	%rd316, %rd314, %rd321;
	st.global.u32 	[%rd316], %r363;
	add.s64 	%rd317, %rd316, %rd321;
	st.global.u32 	[%rd317], %r363;
	add.s64 	%rd318, %rd317, %rd321;
	st.global.u32 	[%rd318], %r363;
	add.s32 	%r395, %r395, 4;
$L__BB1_53:
	setp.eq.s32 	%p134, %r55, 0;
	@%p134 bra 	$L__BB1_22;
	setp.eq.s32 	%p135, %r55, 1;
	@%p135 bra 	$L__BB1_56;
	mad.lo.s32 	%r364, %r395, %r183, %r2;
	mul.wide.s32 	%rd319, %r364, 4;
	add.s64 	%rd320, %rd1, %rd319;
	mov.b32 	%r365, 2147483647;
	st.global.u32 	[%rd320], %r365;
	add.s64 	%rd322, %rd320, %rd321;
	st.global.u32 	[%rd322], %r365;
	add.s32 	%r395, %r395, 2;
$L__BB1_56:
	and.b32  	%r366, %r31, 1;
	setp.eq.b32 	%p136, %r366, 1;
	not.pred 	%p137, %p136;
	@%p137 bra 	$L__BB1_22;
	mad.lo.s32 	%r367, %r395, %r183, %r2;
	mul.wide.s32 	%rd323, %r367, 4;
	add.s64 	%rd324, %rd1, %rd323;
	mov.b32 	%r368, 2147483647;
	st.global.u32 	[%rd324], %r368;
	bra.uni 	$L__BB1_22;
$L__BB1_58:
	mul.wide.s32 	%rd230, %r2, 4;
	add.s64 	%rd231, %rd3, %rd230;
	ld.global.nc.u32 	%r61, [%rd231];
	setp.lt.s32 	%p98, %r61, 0;
	setp.ge.s32 	%p99, %r61, %r184;
	or.pred  	%p100, %p98, %p99;
	@%p100 bra 	$L__BB1_62;
	add.s32 	%r400, %r3, %r61;
	setp.gt.s32 	%p101, %r400, 0;
	@%p101 bra 	$L__BB1_63;
$L__BB1_60:
	setp.ge.s32 	%p110, %r400, %r184;
	@%p110 bra 	$L__BB1_62;
$L__BB1_61:
	mad.lo.s32 	%r336, %r400, %r183, %r2;
	mul.wide.s32 	%rd254, %r336, 4;
	add.s64 	%rd255, %rd2, %rd254;
	ld.global.nc.f32 	%f47, [%rd255];
	add.s64 	%rd256, %rd1, %rd254;
	st.global.f32 	[%rd256], %f47;
	add.s32 	%r400, %r400, 1;
	setp.ne.s32 	%p111, %r400, %r184;
	@%p111 bra 	$L__BB1_61;
$L__BB1_62:
	add.s32 	%r2, %r2, %r1;
	setp.lt.s32 	%p112, %r2, %r183;
	@%p112 bra 	$L__BB1_58;
	bra.uni 	$L__BB1_197;
$L__BB1_63:
	add.s32 	%r325, %r61, -1;
	and.b32  	%r68, %r61, 7;
	setp.lt.u32 	%p102, %r325, 7;
	mov.b32 	%r401, 0;
	@%p102 bra 	$L__BB1_66;
	sub.s32 	%r401, %r400, %r68;
	mov.b32 	%r399, 0;
$L__BB1_65:
	.pragma "nounroll";
	mad.lo.s32 	%r327, %r399, %r183, %r2;
	mul.wide.s32 	%rd232, %r327, 4;
	add.s64 	%rd233, %rd1, %rd232;
	mov.b32 	%r328, 2147483647;
	st.global.u32 	[%rd233], %r328;
	mul.wide.s32 	%rd234, %r183, 4;
	add.s64 	%rd235, %rd233, %rd234;
	st.global.u32 	[%rd235], %r328;
	add.s64 	%rd236, %rd235, %rd234;
	st.global.u32 	[%rd236], %r328;
	add.s64 	%rd237, %rd236, %rd234;
	st.global.u32 	[%rd237], %r328;
	add.s64 	%rd238, %rd237, %rd234;
	st.global.u32 	[%rd238], %r328;
	add.s64 	%rd239, %rd238, %rd234;
	st.global.u32 	[%rd239], %r328;
	add.s64 	%rd240, %rd239, %rd234;
	st.global.u32 	[%rd240], %r328;
	add.s64 	%rd241, %rd240, %rd234;
	st.global.u32 	[%rd241], %r328;
	add.s32 	%r399, %r399, 8;
	setp.eq.s32 	%p103, %r399, %r401;
	@%p103 bra 	$L__BB1_66;
	bra.uni 	$L__BB1_65;
$L__BB1_66:
	setp.eq.s32 	%p104, %r68, 0;
	@%p104 bra 	$L__BB1_60;
	and.b32  	%r71, %r61, 3;
	setp.lt.u32 	%p105, %r68, 4;
	@%p105 bra 	$L__BB1_69;
	mad.lo.s32 	%r329, %r401, %r183, %r2;
	mul.wide.s32 	%rd242, %r329, 4;
	add.s64 	%rd243, %rd1, %rd242;
	mov.b32 	%r330, 2147483647;
	st.global.u32 	[%rd243], %r330;
	mul.wide.s32 	%rd244, %r183, 4;
	add.s64 	%rd245, %rd243, %rd244;
	st.global.u32 	[%rd245], %r330;
	add.s64 	%rd246, %rd245, %rd244;
	st.global.u32 	[%rd246], %r330;
	add.s64 	%rd247, %rd246, %rd244;
	st.global.u32 	[%rd247], %r330;
	add.s32 	%r401, %r401, 4;
$L__BB1_69:
	setp.eq.s32 	%p106, %r71, 0;
	@%p106 bra 	$L__BB1_60;
	setp.eq.s32 	%p107, %r71, 1;
	@%p107 bra 	$L__BB1_72;
	mad.lo.s32 	%r331, %r401, %r183, %r2;
	mul.wide.s32 	%rd248, %r331, 4;
	add.s64 	%rd249, %rd1, %rd248;
	mov.b32 	%r332, 2147483647;
	st.global.u32 	[%rd249], %r332;
	mul.wide.s32 	%rd250, %r183, 4;
	add.s64 	%rd251, %rd249, %rd250;
	st.global.u32 	[%rd251], %r332;
	add.s32 	%r401, %r401, 2;
$L__BB1_72:
	and.b32  	%r333, %r61, 1;
	setp.eq.b32 	%p108, %r333, 1;
	not.pred 	%p109, %p108;
	@%p109 bra 	$L__BB1_60;
	mad.lo.s32 	%r334, %r401, %r183, %r2;
	mul.wide.s32 	%rd252, %r334, 4;
	add.s64 	%rd253, %rd1, %rd252;
	mov.b32 	%r335, 2147483647;
	st.global.u32 	[%rd253], %r335;
	bra.uni 	$L__BB1_60;
$L__BB1_74:
	setp.lt.s32 	%p6, %r185, 2;
	@%p6 bra 	$L__BB1_133;
	add.s32 	%r76, %r185, -2;
	add.s32 	%r245, %r185, 15;
	and.b32  	%r246, %r245, 15;
	add.s32 	%r77, %r246, -1;
	add.s32 	%r247, %r185, 7;
	and.b32  	%r248, %r247, 7;
	add.s32 	%r78, %r248, -1;
	add.s32 	%r79, %r184, -1;
	and.b32  	%r80, %r184, 7;
	add.s32 	%r81, %r80, -1;
	and.b32  	%r82, %r184, 3;
	add.s32 	%r83, %r82, -1;
	and.b32  	%r84, %r3, 15;
	and.b32  	%r85, %r3, -16;
	and.b32  	%r86, %r245, 7;
	and.b32  	%r87, %r247, 3;
	and.b32  	%r88, %r184, 2147483640;
	and.b32  	%r89, %r184, 1;
	mul.wide.s32 	%rd226, %r183, 4;
$L__BB1_76:
	mul.wide.s32 	%rd118, %r2, 4;
	add.s64 	%rd119, %rd3, %rd118;
	ld.global.nc.u32 	%r91, [%rd119];
	setp.lt.s32 	%p55, %r91, 0;
	setp.le.s32 	%p56, %r184, %r91;
	or.pred  	%p57, %p55, %p56;
	@%p57 bra 	$L__BB1_87;
	sub.s32 	%r249, %r184, %r91;
	setp.lt.s32 	%p58, %r249, %r185;
	@%p58 bra 	$L__BB1_85;
	add.s32 	%r407, %r3, %r91;
	setp.gt.s32 	%p59, %r407, 0;
	@%p59 bra 	$L__BB1_122;
$L__BB1_79:
	setp.lt.u32 	%p68, %r76, 15;
	mov.f64 	%fd226, 0d0000000000000000;
	mov.b32 	%r417, 0;
	mov.f64 	%fd225, %fd226;
	@%p68 bra 	$L__BB1_111;
	mov.f64 	%fd226, 0d0000000000000000;
	mov.b32 	%r406, 0;
	bra.uni 	$L__BB1_110;
$L__BB1_81:
	mad.lo.s32 	%r299, %r407, %r183, %r2;
	mul.wide.s32 	%rd178, %r299, 4;
	add.s64 	%rd179, %rd2, %rd178;
	ld.global.nc.f32 	%f43, [%rd179];
	cvt.f64.f32 	%fd212, %f43;
$L__BB1_82:
	add.f64 	%fd197, %fd225, %fd212;
	fma.rn.f64 	%fd198, %fd212, %fd1, %fd226;
	mul.f64 	%fd199, %fd197, %fd5;
	fma.rn.f64 	%fd200, %fd1, %fd198, %fd199;
	mul.f64 	%fd201, %fd200, %fd3;
	mul.f64 	%fd202, %fd201, %fd2;
	sub.f64 	%fd203, %fd197, %fd202;
	mul.f64 	%fd204, %fd203, %fd4;
	fma.rn.f64 	%fd205, %fd201, %fd1, %fd204;
	cvt.rn.f32.f64 	%f44, %fd205;
	mad.lo.s32 	%r98, %r407, %r183, %r2;
	mul.wide.s32 	%rd180, %r98, 4;
	add.s64 	%rd181, %rd1, %rd180;
	st.global.f32 	[%rd181], %f44;
	sub.f64 	%fd226, %fd198, %fd197;
	sub.s32 	%r300, %r407, %r185;
	mad.lo.s32 	%r301, %r183, %r300, %r183;
	add.s32 	%r302, %r301, %r2;
	mul.wide.s32 	%rd182, %r302, 4;
	add.s64 	%rd183, %rd2, %rd182;
	ld.global.nc.f32 	%f45, [%rd183];
	cvt.f64.f32 	%fd206, %f45;
	sub.f64 	%fd225, %fd197, %fd206;
	add.s32 	%r407, %r407, 1;
	setp.ge.s32 	%p78, %r407, %r184;
	@%p78 bra 	$L__BB1_84;
	add.s32 	%r303, %r98, %r183;
	mul.wide.s32 	%rd184, %r303, 4;
	add.s64 	%rd185, %rd2, %rd184;
	ld.global.nc.f32 	%f46, [%rd185];
	cvt.f64.f32 	%fd212, %f46;
$L__BB1_84:
	setp.eq.s32 	%p79, %r407, %r184;
	@%p79 bra 	$L__BB1_86;
	bra.uni 	$L__BB1_82;
$L__BB1_85:
	setp.gt.s32 	%p80, %r184, 0;
	@%p80 bra 	$L__BB1_99;
$L__BB1_86:
	add.s32 	%r2, %r2, %r1;
	setp.lt.s32 	%p96, %r2, %r183;
	@%p96 bra 	$L__BB1_76;
	bra.uni 	$L__BB1_197;
$L__BB1_87:
	setp.gt.s32 	%p88, %r184, 0;
	@%p88 bra 	$L__BB1_88;
	bra.uni 	$L__BB1_86;
$L__BB1_88:
	setp.lt.u32 	%p89, %r79, 7;
	mov.b32 	%r411, 0;
	@%p89 bra 	$L__BB1_91;
	mov.b32 	%r409, 0;
$L__BB1_90:
	.pragma "nounroll";
	mad.lo.s32 	%r316, %r409, %r183, %r2;
	mul.wide.s32 	%rd208, %r316, 4;
	add.s64 	%rd209, %rd1, %rd208;
	mov.b32 	%r317, 2147483647;
	st.global.u32 	[%rd209], %r317;
	add.s64 	%rd211, %rd209, %rd226;
	st.global.u32 	[%rd211], %r317;
	add.s64 	%rd212, %rd211, %rd226;
	st.global.u32 	[%rd212], %r317;
	add.s64 	%rd213, %rd212, %rd226;
	st.global.u32 	[%rd213], %r317;
	add.s64 	%rd214, %rd213, %rd226;
	st.global.u32 	[%rd214], %r317;
	add.s64 	%rd215, %rd214, %rd226;
	st.global.u32 	[%rd215], %r317;
	add.s64 	%rd216, %rd215, %rd226;
	st.global.u32 	[%rd216], %r317;
	add.s64 	%rd217, %rd216, %rd226;
	st.global.u32 	[%rd217], %r317;
	add.s32 	%r409, %r409, 8;
	setp.eq.s32 	%p90, %r409, %r88;
	mov.u32 	%r411, %r88;
	@%p90 bra 	$L__BB1_91;
	bra.uni 	$L__BB1_90;
$L__BB1_91:
	setp.eq.s32 	%p91, %r80, 0;
	@%p91 bra 	$L__BB1_86;
	setp.lt.u32 	%p92, %r81, 3;
	@%p92 bra 	$L__BB1_94;
	mad.lo.s32 	%r318, %r411, %r183, %r2;
	mul.wide.s32 	%rd218, %r318, 4;
	add.s64 	%rd219, %rd1, %rd218;
	mov.b32 	%r319, 2147483647;
	st.global.u32 	[%rd219], %r319;
	add.s64 	%rd221, %rd219, %rd226;
	st.global.u32 	[%rd221], %r319;
	add.s64 	%rd222, %rd221, %rd226;
	st.global.u32 	[%rd222], %r319;
	add.s64 	%rd223, %rd222, %rd226;
	st.global.u32 	[%rd223], %r319;
	add.s32 	%r411, %r411, 4;
$L__BB1_94:
	setp.eq.s32 	%p93, %r82, 0;
	@%p93 bra 	$L__BB1_86;
	setp.eq.s32 	%p94, %r83, 0;
	@%p94 bra 	$L__BB1_97;
	mad.lo.s32 	%r320, %r411, %r183, %r2;
	mul.wide.s32 	%rd224, %r320, 4;
	add.s64 	%rd225, %rd1, %rd224;
	mov.b32 	%r321, 2147483647;
	st.global.u32 	[%rd225], %r321;
	add.s64 	%rd227, %rd225, %rd226;
	st.global.u32 	[%rd227], %r321;
	add.s32 	%r411, %r411, 2;
$L__BB1_97:
	setp.eq.s32 	%p95, %r89, 0;
	@%p95 bra 	$L__BB1_86;
	mad.lo.s32 	%r322, %r411, %r183, %r2;
	mul.wide.s32 	%rd228, %r322, 4;
	add.s64 	%rd229, %rd1, %rd228;
	mov.b32 	%r323, 2147483647;
	st.global.u32 	[%rd229], %r323;
	bra.uni 	$L__BB1_86;
$L__BB1_99:
	setp.lt.u32 	%p81, %r79, 7;
	mov.b32 	%r414, 0;
	@%p81 bra 	$L__BB1_102;
	mov.b32 	%r408, 0;
$L__BB1_101:
	.pragma "nounroll";
	mad.lo.s32 	%r306, %r408, %r183, %r2;
	mul.wide.s32 	%rd186, %r306, 4;
	add.s64 	%rd187, %rd1, %rd186;
	mov.b32 	%r307, 2147483647;
	st.global.u32 	[%rd187], %r307;
	add.s64 	%rd189, %rd187, %rd226;
	st.global.u32 	[%rd189], %r307;
	add.s64 	%rd190, %rd189, %rd226;
	st.global.u32 	[%rd190], %r307;
	add.s64 	%rd191, %rd190, %rd226;
	st.global.u32 	[%rd191], %r307;
	add.s64 	%rd192, %rd191, %rd226;
	st.global.u32 	[%rd192], %r307;
	add.s64 	%rd193, %rd192, %rd226;
	st.global.u32 	[%rd193], %r307;
	add.s64 	%rd194, %rd193, %rd226;
	st.global.u32 	[%rd194], %r307;
	add.s64 	%rd195, %rd194, %rd226;
	st.global.u32 	[%rd195], %r307;
	add.s32 	%r408, %r408, 8;
	setp.eq.s32 	%p82, %r408, %r88;
	mov.u32 	%r414, %r88;
	@%p82 bra 	$L__BB1_102;
	bra.uni 	$L__BB1_101;
$L__BB1_102:
	setp.eq.s32 	%p83, %r80, 0;
	@%p83 bra 	$L__BB1_86;
	setp.lt.u32 	%p84, %r81, 3;
	@%p84 bra 	$L__BB1_105;
	mad.lo.s32 	%r308, %r414, %r183, %r2;
	mul.wide.s32 	%rd196, %r308, 4;
	add.s64 	%rd197, %rd1, %rd196;
	mov.b32 	%r309, 2147483647;
	st.global.u32 	[%rd197], %r309;
	add.s64 	%rd199, %rd197, %rd226;
	st.global.u32 	[%rd199], %r309;
	add.s64 	%rd200, %rd199, %rd226;
	st.global.u32 	[%rd200], %r309;
	add.s64 	%rd201, %rd200, %rd226;
	st.global.u32 	[%rd201], %r309;
	add.s32 	%r414, %r414, 4;
$L__BB1_105:
	setp.eq.s32 	%p85, %r82, 0;
	@%p85 bra 	$L__BB1_86;
	setp.eq.s32 	%p86, %r83, 0;
	@%p86 bra 	$L__BB1_108;
	mad.lo.s32 	%r310, %r414, %r183, %r2;
	mul.wide.s32 	%rd202, %r310, 4;
	add.s64 	%rd203, %rd1, %rd202;
	mov.b32 	%r311, 2147483647;
	st.global.u32 	[%rd203], %r311;
	add.s64 	%rd205, %rd203, %rd226;
	st.global.u32 	[%rd205], %r311;
	add.s32 	%r414, %r414, 2;
$L__BB1_108:
	setp.eq.s32 	%p87, %r89, 0;
	@%p87 bra 	$L__BB1_86;
	mad.lo.s32 	%r312, %r414, %r183, %r2;
	mul.wide.s32 	%rd206, %r312, 4;
	add.s64 	%rd207, %rd1, %rd206;
	mov.b32 	%r313, 2147483647;
	st.global.u32 	[%rd207], %r313;
	bra.uni 	$L__BB1_86;
$L__BB1_110:
	.pragma "nounroll";
	add.s32 	%r263, %r406, %r91;
	mad.lo.s32 	%r264, %r263, %r183, %r2;
	mul.wide.s32 	%rd142, %r264, 4;
	add.s64 	%rd143, %rd2, %rd142;
	ld.global.nc.f32 	%f12, [%rd143];
	cvt.f64.f32 	%fd83, %f12;
	add.s32 	%r265, %r406, 1;
	cvt.rn.f64.u32 	%fd84, %r265;
	add.f64 	%fd85, %fd225, %fd83;
	fma.rn.f64 	%fd86, %fd83, %fd84, %fd226;
	add.s64 	%rd145, %rd143, %rd226;
	ld.global.nc.f32 	%f13, [%rd145];
	cvt.f64.f32 	%fd87, %f13;
	add.s32 	%r266, %r406, 2;
	cvt.rn.f64.u32 	%fd88, %r266;
	add.f64 	%fd89, %fd85, %fd87;
	fma.rn.f64 	%fd90, %fd87, %fd88, %fd86;
	add.s64 	%rd146, %rd145, %rd226;
	ld.global.nc.f32 	%f14, [%rd146];
	cvt.f64.f32 	%fd91, %f14;
	add.s32 	%r267, %r406, 3;
	cvt.rn.f64.u32 	%fd92, %r267;
	add.f64 	%fd93, %fd89, %fd91;
	fma.rn.f64 	%fd94, %fd91, %fd92, %fd90;
	add.s64 	%rd147, %rd146, %rd226;
	ld.global.nc.f32 	%f15, [%rd147];
	cvt.f64.f32 	%fd95, %f15;
	add.s32 	%r268, %r406, 4;
	cvt.rn.f64.u32 	%fd96, %r268;
	add.f64 	%fd97, %fd93, %fd95;
	fma.rn.f64 	%fd98, %fd95, %fd96, %fd94;
	add.s64 	%rd148, %rd147, %rd226;
	ld.global.nc.f32 	%f16, [%rd148];
	cvt.f64.f32 	%fd99, %f16;
	add.s32 	%r269, %r406, 5;
	cvt.rn.f64.u32 	%fd100, %r269;
	add.f64 	%fd101, %fd97, %fd99;
	fma.rn.f64 	%fd102, %fd99, %fd100, %fd98;
	add.s64 	%rd149, %rd148, %rd226;
	ld.global.nc.f32 	%f17, [%rd149];
	cvt.f64.f32 	%fd103, %f17;
	add.s32 	%r270, %r406, 6;
	cvt.rn.f64.u32 	%fd104, %r270;
	add.f64 	%fd105, %fd101, %fd103;
	fma.rn.f64 	%fd106, %fd103, %fd104, %fd102;
	add.s64 	%rd150, %rd149, %rd226;
	ld.global.nc.f32 	%f18, [%rd150];
	cvt.f64.f32 	%fd107, %f18;
	add.s32 	%r271, %r406, 7;
	cvt.rn.f64.u32 	%fd108, %r271;
	add.f64 	%fd109, %fd105, %fd107;
	fma.rn.f64 	%fd110, %fd107, %fd108, %fd106;
	add.s64 	%rd151, %rd150, %rd226;
	ld.global.nc.f32 	%f19, [%rd151];
	cvt.f64.f32 	%fd111, %f19;
	add.s32 	%r272, %r406, 8;
	cvt.rn.f64.u32 	%fd112, %r272;
	add.f64 	%fd113, %fd109, %fd111;
	fma.rn.f64 	%fd114, %fd111, %fd112, %fd110;
	add.s64 	%rd152, %rd151, %rd226;
	ld.global.nc.f32 	%f20, [%rd152];
	cvt.f64.f32 	%fd115, %f20;
	add.s32 	%r273, %r406, 9;
	cvt.rn.f64.u32 	%fd116, %r273;
	add.f64 	%fd117, %fd113, %fd115;
	fma.rn.f64 	%fd118, %fd115, %fd116, %fd114;
	add.s64 	%rd153, %rd152, %rd226;
	ld.global.nc.f32 	%f21, [%rd153];
	cvt.f64.f32 	%fd119, %f21;
	add.s32 	%r274, %r406, 10;
	cvt.rn.f64.u32 	%fd120, %r274;
	add.f64 	%fd121, %fd117, %fd119;
	fma.rn.f64 	%fd122, %fd119, %fd120, %fd118;
	add.s64 	%rd154, %rd153, %rd226;
	ld.global.nc.f32 	%f22, [%rd154];
	cvt.f64.f32 	%fd123, %f22;
	add.s32 	%r275, %r406, 11;
	cvt.rn.f64.u32 	%fd124, %r275;
	add.f64 	%fd125, %fd121, %fd123;
	fma.rn.f64 	%fd126, %fd123, %fd124, %fd122;
	add.s64 	%rd155, %rd154, %rd226;
	ld.global.nc.f32 	%f23, [%rd155];
	cvt.f64.f32 	%fd127, %f23;
	add.s32 	%r276, %r406, 12;
	cvt.rn.f64.u32 	%fd128, %r276;
	add.f64 	%fd129, %fd125, %fd127;
	fma.rn.f64 	%fd130, %fd127, %fd128, %fd126;
	add.s64 	%rd156, %rd155, %rd226;
	ld.global.nc.f32 	%f24, [%rd156];
	cvt.f64.f32 	%fd131, %f24;
	add.s32 	%r277, %r406, 13;
	cvt.rn.f64.u32 	%fd132, %r277;
	add.f64 	%fd133, %fd129, %fd131;
	fma.rn.f64 	%fd134, %fd131, %fd132, %fd130;
	add.s64 	%rd157, %rd156, %rd226;
	ld.global.nc.f32 	%f25, [%rd157];
	cvt.f64.f32 	%fd135, %f25;
	add.s32 	%r278, %r406, 14;
	cvt.rn.f64.u32 	%fd136, %r278;
	add.f64 	%fd137, %fd133, %fd135;
	fma.rn.f64 	%fd138, %fd135, %fd136, %fd134;
	add.s64 	%rd158, %rd157, %rd226;
	ld.global.nc.f32 	%f26, [%rd158];
	cvt.f64.f32 	%fd139, %f26;
	add.s32 	%r279, %r406, 15;
	cvt.rn.f64.u32 	%fd140, %r279;
	add.f64 	%fd141, %fd137, %fd139;
	fma.rn.f64 	%fd142, %fd139, %fd140, %fd138;
	add.s64 	%rd159, %rd158, %rd226;
	ld.global.nc.f32 	%f27, [%rd159];
	cvt.f64.f32 	%fd143, %f27;
	add.s32 	%r406, %r406, 16;
	cvt.rn.f64.u32 	%fd144, %r406;
	add.f64 	%fd225, %fd141, %fd143;
	fma.rn.f64 	%fd226, %fd143, %fd144, %fd142;
	setp.eq.s32 	%p69, %r406, %r85;
	mov.u32 	%r417, %r85;
	@%p69 bra 	$L__BB1_111;
	bra.uni 	$L__BB1_110;
$L__BB1_111:
	setp.eq.s32 	%p70, %r84, 0;
	@%p70 bra 	$L__BB1_121;
	setp.lt.u32 	%p71, %r77, 7;
	@%p71 bra 	$L__BB1_114;
	add.s32 	%r280, %r417, %r91;
	mad.lo.s32 	%r281, %r280, %r183, %r2;
	mul.wide.s32 	%rd160, %r281, 4;
	add.s64 	%rd161, %rd2, %rd160;
	ld.global.nc.f32 	%f28, [%rd161];
	cvt.f64.f32 	%fd146, %f28;
	add.s32 	%r282, %r417, 1;
	cvt.rn.f64.u32 	%fd147, %r282;
	add.f64 	%fd148, %fd225, %fd146;
	fma.rn.f64 	%fd149, %fd146, %fd147, %fd226;
	add.s64 	%rd163, %rd161, %rd226;
	ld.global.nc.f32 	%f29, [%rd163];
	cvt.f64.f32 	%fd150, %f29;
	add.s32 	%r283, %r417, 2;
	cvt.rn.f64.u32 	%fd151, %r283;
	add.f64 	%fd152, %fd148, %fd150;
	fma.rn.f64 	%fd153, %fd150, %fd151, %fd149;
	add.s64 	%rd164, %rd163, %rd226;
	ld.global.nc.f32 	%f30, [%rd164];
	cvt.f64.f32 	%fd154, %f30;
	add.s32 	%r284, %r417, 3;
	cvt.rn.f64.u32 	%fd155, %r284;
	add.f64 	%fd156, %fd152, %fd154;
	fma.rn.f64 	%fd157, %fd154, %fd155, %fd153;
	add.s64 	%rd165, %rd164, %rd226;
	ld.global.nc.f32 	%f31, [%rd165];
	cvt.f64.f32 	%fd158, %f31;
	add.s32 	%r285, %r417, 4;
	cvt.rn.f64.u32 	%fd159, %r285;
	add.f64 	%fd160, %fd156, %fd158;
	fma.rn.f64 	%fd161, %fd158, %fd159, %fd157;
	add.s64 	%rd166, %rd165, %rd226;
	ld.global.nc.f32 	%f32, [%rd166];
	cvt.f64.f32 	%fd162, %f32;
	add.s32 	%r286, %r417, 5;
	cvt.rn.f64.u32 	%fd163, %r286;
	add.f64 	%fd164, %fd160, %fd162;
	fma.rn.f64 	%fd165, %fd162, %fd163, %fd161;
	add.s64 	%rd167, %rd166, %rd226;
	ld.global.nc.f32 	%f33, [%rd167];
	cvt.f64.f32 	%fd166, %f33;
	add.s32 	%r287, %r417, 6;
	cvt.rn.f64.u32 	%fd167, %r287;
	add.f64 	%fd168, %fd164, %fd166;
	fma.rn.f64 	%fd169, %fd166, %fd167, %fd165;
	add.s64 	%rd168, %rd167, %rd226;
	ld.global.nc.f32 	%f34, [%rd168];
	cvt.f64.f32 	%fd170, %f34;
	add.s32 	%r288, %r417, 7;
	cvt.rn.f64.u32 	%fd171, %r288;
	add.f64 	%fd172, %fd168, %fd170;
	fma.rn.f64 	%fd173, %fd170, %fd171, %fd169;
	add.s64 	%rd169, %rd168, %rd226;
	ld.global.nc.f32 	%f35, [%rd169];
	cvt.f64.f32 	%fd174, %f35;
	add.s32 	%r417, %r417, 8;
	cvt.rn.f64.u32 	%fd175, %r417;
	add.f64 	%fd225, %fd172, %fd174;
	fma.rn.f64 	%fd226, %fd174, %fd175, %fd173;
$L__BB1_114:
	setp.eq.s32 	%p72, %r86, 0;
	@%p72 bra 	$L__BB1_121;
	setp.lt.u32 	%p73, %r78, 3;
	@%p73 bra 	$L__BB1_117;
	add.s32 	%r289, %r417, %r91;
	mad.lo.s32 	%r290, %r289, %r183, %r2;
	mul.wide.s32 	%rd170, %r290, 4;
	add.s64 	%rd171, %rd2, %rd170;
	ld.global.nc.f32 	%f36, [%rd171];
	cvt.f64.f32 	%fd177, %f36;
	add.s32 	%r291, %r417, 1;
	cvt.rn.f64.u32 	%fd178, %r291;
	add.f64 	%fd179, %fd225, %fd177;
	fma.rn.f64 	%fd180, %fd177, %fd178, %fd226;
	add.s64 	%rd173, %rd171, %rd226;
	ld.global.nc.f32 	%f37, [%rd173];
	cvt.f64.f32 	%fd181, %f37;
	add.s32 	%r292, %r417, 2;
	cvt.rn.f64.u32 	%fd182, %r292;
	add.f64 	%fd183, %fd179, %fd181;
	fma.rn.f64 	%fd184, %fd181, %fd182, %fd180;
	add.s64 	%rd174, %rd173, %rd226;
	ld.global.nc.f32 	%f38, [%rd174];
	cvt.f64.f32 	%fd185, %f38;
	add.s32 	%r293, %r417, 3;
	cvt.rn.f64.u32 	%fd186, %r293;
	add.f64 	%fd187, %fd183, %fd185;
	fma.rn.f64 	%fd188, %fd185, %fd186, %fd184;
	add.s64 	%rd175, %rd174, %rd226;
	ld.global.nc.f32 	%f39, [%rd175];
	cvt.f64.f32 	%fd189, %f39;
	add.s32 	%r417, %r417, 4;
	cvt.rn.f64.u32 	%fd190, %r417;
	add.f64 	%fd225, %fd187, %fd189;
	fma.rn.f64 	%fd226, %fd189, %fd190, %fd188;
$L__BB1_117:
	setp.eq.s32 	%p74, %r87, 0;
	@%p74 bra 	$L__BB1_121;
	setp.eq.s32 	%p75, %r87, 1;
	add.s32 	%r294, %r417, %r91;
	mad.lo.s32 	%r295, %r294, %r183, %r2;
	mul.wide.s32 	%rd176, %r295, 4;
	add.s64 	%rd4, %rd2, %rd176;
	ld.global.nc.f32 	%f40, [%rd4];
	cvt.f64.f32 	%fd191, %f40;
	add.s32 	%r296, %r417, 1;
	cvt.rn.f64.u32 	%fd192, %r296;
	add.f64 	%fd225, %fd225, %fd191;
	fma.rn.f64 	%fd226, %fd191, %fd192, %fd226;
	@%p75 bra 	$L__BB1_121;
	setp.eq.s32 	%p76, %r87, 2;
	add.s64 	%rd6, %rd4, %rd226;
	ld.global.nc.f32 	%f41, [%rd6];
	cvt.f64.f32 	%fd193, %f41;
	add.s32 	%r297, %r417, 2;
	cvt.rn.f64.u32 	%fd194, %r297;
	add.f64 	%fd225, %fd225, %fd193;
	fma.rn.f64 	%fd226, %fd193, %fd194, %fd226;
	@%p76 bra 	$L__BB1_121;
	add.s64 	%rd177, %rd6, %rd226;
	ld.global.nc.f32 	%f42, [%rd177];
	cvt.f64.f32 	%fd195, %f42;
	add.s32 	%r298, %r417, 3;
	cvt.rn.f64.u32 	%fd196, %r298;
	add.f64 	%fd225, %fd225, %fd195;
	fma.rn.f64 	%fd226, %fd195, %fd196, %fd226;
$L__BB1_121:
	setp.lt.s32 	%p77, %r407, %r184;
	@%p77 bra 	$L__BB1_81;
	bra.uni 	$L__BB1_86;
$L__BB1_122:
	and.b32  	%r120, %r407, 7;
	setp.lt.u32 	%p60, %r407, 8;
	mov.b32 	%r419, 0;
	@%p60 bra 	$L__BB1_125;
	and.b32  	%r419, %r407, 2147483640;
	mov.b32 	%r405, 0;
$L__BB1_124:
	.pragma "nounroll";
	mad.lo.s32 	%r252, %r405, %r183, %r2;
	mul.wide.s32 	%rd120, %r252, 4;
	add.s64 	%rd121, %rd1, %rd120;
	mov.b32 	%r253, 2147483647;
	st.global.u32 	[%rd121], %r253;
	add.s64 	%rd123, %rd121, %rd226;
	st.global.u32 	[%rd123], %r253;
	add.s64 	%rd124, %rd123, %rd226;
	st.global.u32 	[%rd124], %r253;
	add.s64 	%rd125, %rd124, %rd226;
	st.global.u32 	[%rd125], %r253;
	add.s64 	%rd126, %rd125, %rd226;
	st.global.u32 	[%rd126], %r253;
	add.s64 	%rd127, %rd126, %rd226;
	st.global.u32 	[%rd127], %r253;
	add.s64 	%rd128, %rd127, %rd226;
	st.global.u32 	[%rd128], %r253;
	add.s64 	%rd129, %rd128, %rd226;
	st.global.u32 	[%rd129], %r253;
	add.s32 	%r405, %r405, 8;
	setp.eq.s32 	%p61, %r405, %r419;
	@%p61 bra 	$L__BB1_125;
	bra.uni 	$L__BB1_124;
$L__BB1_125:
	setp.eq.s32 	%p62, %r120, 0;
	@%p62 bra 	$L__BB1_79;
	and.b32  	%r123, %r407, 3;
	setp.lt.u32 	%p63, %r120, 4;
	@%p63 bra 	$L__BB1_128;
	mad.lo.s32 	%r254, %r419, %r183, %r2;
	mul.wide.s32 	%rd130, %r254, 4;
	add.s64 	%rd131, %rd1, %rd130;
	mov.b32 	%r255, 2147483647;
	st.global.u32 	[%rd131], %r255;
	add.s64 	%rd133, %rd131, %rd226;
	st.global.u32 	[%rd133], %r255;
	add.s64 	%rd134, %rd133, %rd226;
	st.global.u32 	[%rd134], %r255;
	add.s64 	%rd135, %rd134, %rd226;
	st.global.u32 	[%rd135], %r255;
	add.s32 	%r419, %r419, 4;
$L__BB1_128:
	setp.eq.s32 	%p64, %r123, 0;
	@%p64 bra 	$L__BB1_79;
	setp.eq.s32 	%p65, %r123, 1;
	@%p65 bra 	$L__BB1_131;
	mad.lo.s32 	%r256, %r419, %r183, %r2;
	mul.wide.s32 	%rd136, %r256, 4;
	add.s64 	%rd137, %rd1, %rd136;
	mov.b32 	%r257, 2147483647;
	st.global.u32 	[%rd137], %r257;
	add.s64 	%rd139, %rd137, %rd226;
	st.global.u32 	[%rd139], %r257;
	add.s32 	%r419, %r419, 2;
$L__BB1_131:
	and.b32  	%r258, %r407, 1;
	setp.eq.b32 	%p66, %r258, 1;
	not.pred 	%p67, %p66;
	@%p67 bra 	$L__BB1_79;
	mad.lo.s32 	%r259, %r419, %r183, %r2;
	mul.wide.s32 	%rd140, %r259, 4;
	add.s64 	%rd141, %rd1, %rd140;
	mov.b32 	%r260, 2147483647;
	st.global.u32 	[%rd141], %r260;
	bra.uni 	$L__BB1_79;
$L__BB1_133:
	setp.lt.s32 	%p7, %r184, 1;
	@%p7 bra 	$L__BB1_177;
	add.s32 	%r128, %r184, -1;
	and.b32  	%r129, %r184, 7;
	add.s32 	%r130, %r129, -1;
	and.b32  	%r131, %r184, 3;
	add.s32 	%r132, %r131, -1;
	and.b32  	%r133, %r184, 2147483640;
	and.b32  	%r134, %r184, 1;
	mul.wide.s32 	%rd114, %r183, 4;
$L__BB1_135:
	mul.wide.s32 	%rd42, %r2, 4;
	add.s64 	%rd43, %rd3, %rd42;
	ld.global.nc.u32 	%r136, [%rd43];
	setp.le.u32 	%p26, %r184, %r136;
	@%p26 bra 	$L__BB1_144;
	sub.s32 	%r218, %r184, %r136;
	setp.lt.s32 	%p34, %r218, %r185;
	@%p34 bra 	$L__BB1_155;
	add.s32 	%r424, %r3, %r136;
	setp.gt.s32 	%p35, %r424, 0;
	@%p35 bra 	$L__BB1_166;
$L__BB1_138:
	setp.ge.s32 	%p44, %r424, %r184;
	@%p44 bra 	$L__BB1_143;
	mad.lo.s32 	%r230, %r424, %r183, %r2;
	mul.wide.s32 	%rd88, %r230, 4;
	add.s64 	%rd89, %rd2, %rd88;
	ld.global.nc.f32 	%f8, [%rd89];
	cvt.f64.f32 	%fd230, %f8;
	mov.f64 	%fd228, 0d0000000000000000;
	mov.f64 	%fd229, %fd228;
$L__BB1_140:
	add.f64 	%fd70, %fd229, %fd230;
	fma.rn.f64 	%fd71, %fd230, %fd1, %fd228;
	mul.f64 	%fd72, %fd70, %fd5;
	fma.rn.f64 	%fd73, %fd1, %fd71, %fd72;
	mul.f64 	%fd74, %fd73, %fd3;
	mul.f64 	%fd75, %fd74, %fd2;
	sub.f64 	%fd76, %fd70, %fd75;
	mul.f64 	%fd77, %fd76, %fd4;
	fma.rn.f64 	%fd78, %fd74, %fd1, %fd77;
	cvt.rn.f32.f64 	%f9, %fd78;
	mad.lo.s32 	%r141, %r424, %r183, %r2;
	mul.wide.s32 	%rd90, %r141, 4;
	add.s64 	%rd91, %rd1, %rd90;
	st.global.f32 	[%rd91], %f9;
	sub.f64 	%fd228, %fd71, %fd70;
	sub.s32 	%r231, %r424, %r185;
	mad.lo.s32 	%r232, %r183, %r231, %r183;
	add.s32 	%r233, %r232, %r2;
	mul.wide.s32 	%rd92, %r233, 4;
	add.s64 	%rd93, %rd2, %rd92;
	ld.global.nc.f32 	%f10, [%rd93];
	cvt.f64.f32 	%fd79, %f10;
	sub.f64 	%fd229, %fd70, %fd79;
	add.s32 	%r424, %r424, 1;
	setp.ge.s32 	%p45, %r424, %r184;
	@%p45 bra 	$L__BB1_142;
	add.s32 	%r234, %r141, %r183;
	mul.wide.s32 	%rd94, %r234, 4;
	add.s64 	%rd95, %rd2, %rd94;
	ld.global.nc.f32 	%f11, [%rd95];
	cvt.f64.f32 	%fd230, %f11;
$L__BB1_142:
	setp.eq.s32 	%p46, %r424, %r184;
	@%p46 bra 	$L__BB1_143;
	bra.uni 	$L__BB1_140;
$L__BB1_143:
	add.s32 	%r2, %r2, %r1;
	setp.lt.s32 	%p54, %r2, %r183;
	@%p54 bra 	$L__BB1_135;
	bra.uni 	$L__BB1_197;
$L__BB1_144:
	setp.lt.u32 	%p27, %r128, 7;
	mov.b32 	%r428, 0;
	@%p27 bra 	$L__BB1_147;
	mov.b32 	%r426, 0;
$L__BB1_146:
	.pragma "nounroll";
	mad.lo.s32 	%r210, %r426, %r183, %r2;
	mul.wide.s32 	%rd44, %r210, 4;
	add.s64 	%rd45, %rd1, %rd44;
	mov.b32 	%r211, 2147483647;
	st.global.u32 	[%rd45], %r211;
	add.s64 	%rd47, %rd45, %rd114;
	st.global.u32 	[%rd47], %r211;
	add.s64 	%rd48, %rd47, %rd114;
	st.global.u32 	[%rd48], %r211;
	add.s64 	%rd49, %rd48, %rd114;
	st.global.u32 	[%rd49], %r211;
	add.s64 	%rd50, %rd49, %rd114;
	st.global.u32 	[%rd50], %r211;
	add.s64 	%rd51, %rd50, %rd114;
	st.global.u32 	[%rd51], %r211;
	add.s64 	%rd52, %rd51, %rd114;
	st.global.u32 	[%rd52], %r211;
	add.s64 	%rd53, %rd52, %rd114;
	st.global.u32 	[%rd53], %r211;
	add.s32 	%r426, %r426, 8;
	setp.eq.s32 	%p28, %r426, %r133;
	mov.u32 	%r428, %r133;
	@%p28 bra 	$L__BB1_147;
	bra.uni 	$L__BB1_146;
$L__BB1_147:
	setp.eq.s32 	%p29, %r129, 0;
	@%p29 bra 	$L__BB1_143;
	setp.lt.u32 	%p30, %r130, 3;
	@%p30 bra 	$L__BB1_150;
	mad.lo.s32 	%r212, %r428, %r183, %r2;
	mul.wide.s32 	%rd54, %r212, 4;
	add.s64 	%rd55, %rd1, %rd54;
	mov.b32 	%r213, 2147483647;
	st.global.u32 	[%rd55], %r213;
	add.s64 	%rd57, %rd55, %rd114;
	st.global.u32 	[%rd57], %r213;
	add.s64 	%rd58, %rd57, %rd114;
	st.global.u32 	[%rd58], %r213;
	add.s64 	%rd59, %rd58, %rd114;
	st.global.u32 	[%rd59], %r213;
	add.s32 	%r428, %r428, 4;
$L__BB1_150:
	setp.eq.s32 	%p31, %r131, 0;
	@%p31 bra 	$L__BB1_143;
	setp.eq.s32 	%p32, %r132, 0;
	@%p32 bra 	$L__BB1_153;
	mad.lo.s32 	%r214, %r428, %r183, %r2;
	mul.wide.s32 	%rd60, %r214, 4;
	add.s64 	%rd61, %rd1, %rd60;
	mov.b32 	%r215, 2147483647;
	st.global.u32 	[%rd61], %r215;
	add.s64 	%rd63, %rd61, %rd114;
	st.global.u32 	[%rd63], %r215;
	add.s32 	%r428, %r428, 2;
$L__BB1_153:
	setp.eq.s32 	%p33, %r134, 0;
	@%p33 bra 	$L__BB1_143;
	mad.lo.s32 	%r216, %r428, %r183, %r2;
	mul.wide.s32 	%rd64, %r216, 4;
	add.s64 	%rd65, %rd1, %rd64;
	mov.b32 	%r217, 2147483647;
	st.global.u32 	[%rd65], %r217;
	bra.uni 	$L__BB1_143;
$L__BB1_155:
	setp.lt.u32 	%p47, %r128, 7;
	mov.b32 	%r431, 0;
	@%p47 bra 	$L__BB1_158;
	mov.b32 	%r425, 0;
$L__BB1_157:
	.pragma "nounroll";
	mad.lo.s32 	%r237, %r425, %r183, %r2;
	mul.wide.s32 	%rd96, %r237, 4;
	add.s64 	%rd97, %rd1, %rd96;
	mov.b32 	%r238, 2147483647;
	st.global.u32 	[%rd97], %r238;
	add.s64 	%rd99, %rd97, %rd114;
	st.global.u32 	[%rd99], %r238;
	add.s64 	%rd100, %rd99, %rd114;
	st.global.u32 	[%rd100], %r238;
	add.s64 	%rd101, %rd100, %rd114;
	st.global.u32 	[%rd101], %r238;
	add.s64 	%rd102, %rd101, %rd114;
	st.global.u32 	[%rd102], %r238;
	add.s64 	%rd103, %rd102, %rd114;
	st.global.u32 	[%rd103], %r238;
	add.s64 	%rd104, %rd103, %rd114;
	st.global.u32 	[%rd104], %r238;
	add.s64 	%rd105, %rd104, %rd114;
	st.global.u32 	[%rd105], %r238;
	add.s32 	%r425, %r425, 8;
	setp.eq.s32 	%p48, %r425, %r133;
	mov.u32 	%r431, %r133;
	@%p48 bra 	$L__BB1_158;
	bra.uni 	$L__BB1_157;
$L__BB1_158:
	setp.eq.s32 	%p49, %r129, 0;
	@%p49 bra 	$L__BB1_143;
	setp.lt.u32 	%p50, %r130, 3;
	@%p50 bra 	$L__BB1_161;
	mad.lo.s32 	%r239, %r431, %r183, %r2;
	mul.wide.s32 	%rd106, %r239, 4;
	add.s64 	%rd107, %rd1, %rd106;
	mov.b32 	%r240, 2147483647;
	st.global.u32 	[%rd107], %r240;
	add.s64 	%rd109, %rd107, %rd114;
	st.global.u32 	[%rd109], %r240;
	add.s64 	%rd110, %rd109, %rd114;
	st.global.u32 	[%rd110], %r240;
	add.s64 	%rd111, %rd110, %rd114;
	st.global.u32 	[%rd111], %r240;
	add.s32 	%r431, %r431, 4;
$L__BB1_161:
	setp.eq.s32 	%p51, %r131, 0;
	@%p51 bra 	$L__BB1_143;
	setp.eq.s32 	%p52, %r132, 0;
	@%p52 bra 	$L__BB1_164;
	mad.lo.s32 	%r241, %r431, %r183, %r2;
	mul.wide.s32 	%rd112, %r241, 4;
	add.s64 	%rd113, %rd1, %rd112;
	mov.b32 	%r242, 2147483647;
	st.global.u32 	[%rd113], %r242;
	add.s64 	%rd115, %rd113, %rd114;
	st.global.u32 	[%rd115], %r242;
	add.s32 	%r431, %r431, 2;
$L__BB1_164:
	setp.eq.s32 	%p53, %r134, 0;
	@%p53 bra 	$L__BB1_143;
	mad.lo.s32 	%r243, %r431, %r183, %r2;
	mul.wide.s32 	%rd116, %r243, 4;
	add.s64 	%rd117, %rd1, %rd116;
	mov.b32 	%r244, 2147483647;
	st.global.u32 	[%rd117], %r244;
	bra.uni 	$L__BB1_143;
$L__BB1_166:
	and.b32  	%r158, %r424, 7;
	setp.lt.u32 	%p36, %r424, 8;
	mov.b32 	%r433, 0;
	@%p36 bra 	$L__BB1_169;
	and.b32  	%r433, %r424, 2147483640;
	mov.b32 	%r423, 0;
$L__BB1_168:
	.pragma "nounroll";
	mad.lo.s32 	%r221, %r423, %r183, %r2;
	mul.wide.s32 	%rd66, %r221, 4;
	add.s64 	%rd67, %rd1, %rd66;
	mov.b32 	%r222, 2147483647;
	st.global.u32 	[%rd67], %r222;
	add.s64 	%rd69, %rd67, %rd114;
	st.global.u32 	[%rd69], %r222;
	add.s64 	%rd70, %rd69, %rd114;
	st.global.u32 	[%rd70], %r222;
	add.s64 	%rd71, %rd70, %rd114;
	st.global.u32 	[%rd71], %r222;
	add.s64 	%rd72, %rd71, %rd114;
	st.global.u32 	[%rd72], %r222;
	add.s64 	%rd73, %rd72, %rd114;
	st.global.u32 	[%rd73], %r222;
	add.s64 	%rd74, %rd73, %rd114;
	st.global.u32 	[%rd74], %r222;
	add.s64 	%rd75, %rd74, %rd114;
	st.global.u32 	[%rd75], %r222;
	add.s32 	%r423, %r423, 8;
	setp.eq.s32 	%p37, %r423, %r433;
	@%p37 bra 	$L__BB1_169;
	bra.uni 	$L__BB1_168;
$L__BB1_169:
	setp.eq.s32 	%p38, %r158, 0;
	@%p38 bra 	$L__BB1_138;
	and.b32  	%r161, %r424, 3;
	setp.lt.u32 	%p39, %r158, 4;
	@%p39 bra 	$L__BB1_172;
	mad.lo.s32 	%r223, %r433, %r183, %r2;
	mul.wide.s32 	%rd76, %r223, 4;
	add.s64 	%rd77, %rd1, %rd76;
	mov.b32 	%r224, 2147483647;
	st.global.u32 	[%rd77], %r224;
	add.s64 	%rd79, %rd77, %rd114;
	st.global.u32 	[%rd79], %r224;
	add.s64 	%rd80, %rd79, %rd114;
	st.global.u32 	[%rd80], %r224;
	add.s64 	%rd81, %rd80, %rd114;
	st.global.u32 	[%rd81], %r224;
	add.s32 	%r433, %r433, 4;
$L__BB1_172:
	setp.eq.s32 	%p40, %r161, 0;
	@%p40 bra 	$L__BB1_138;
	setp.eq.s32 	%p41, %r161, 1;
	@%p41 bra 	$L__BB1_175;
	mad.lo.s32 	%r225, %r433, %r183, %r2;
	mul.wide.s32 	%rd82, %r225, 4;
	add.s64 	%rd83, %rd1, %rd82;
	mov.b32 	%r226, 2147483647;
	st.global.u32 	[%rd83], %r226;
	add.s64 	%rd85, %rd83, %rd114;
	st.global.u32 	[%rd85], %r226;
	add.s32 	%r433, %r433, 2;
$L__BB1_175:
	and.b32  	%r227, %r424, 1;
	setp.eq.b32 	%p42, %r227, 1;
	not.pred 	%p43, %p42;
	@%p43 bra 	$L__BB1_138;
	mad.lo.s32 	%r228, %r433, %r183, %r2;
	mul.wide.s32 	%rd86, %r228, 4;
	add.s64 	%rd87, %rd1, %rd86;
	mov.b32 	%r229, 2147483647;
	st.global.u32 	[%rd87], %r229;
	bra.uni 	$L__BB1_138;
$L__BB1_177:
	mul.wide.s32 	%rd30, %r183, 4;
$L__BB1_178:
	mul.wide.s32 	%rd10, %r2, 4;
	add.s64 	%rd11, %rd3, %rd10;
	ld.global.nc.u32 	%r190, [%rd11];
	setp.lt.s32 	%p8, %r190, 0;
	setp.le.s32 	%p9, %r184, %r190;
	sub.s32 	%r191, %r184, %r190;
	setp.lt.s32 	%p10, %r191, %r185;
	or.pred  	%p11, %p8, %p10;
	or.pred  	%p12, %p11, %p9;
	@%p12 bra 	$L__BB1_196;
	add.s32 	%r441, %r3, %r190;
	setp.lt.s32 	%p13, %r441, 1;
	@%p13 bra 	$L__BB1_191;
	and.b32  	%r169, %r441, 7;
	setp.lt.u32 	%p14, %r441, 8;
	mov.b32 	%r439, 0;
	@%p14 bra 	$L__BB1_183;
	and.b32  	%r439, %r441, 2147483640;
	mov.b32 	%r437, 0;
$L__BB1_182:
	.pragma "nounroll";
	mad.lo.s32 	%r194, %r437, %r183, %r2;
	mul.wide.s32 	%rd12, %r194, 4;
	add.s64 	%rd13, %rd1, %rd12;
	mov.b32 	%r195, 2147483647;
	st.global.u32 	[%rd13], %r195;
	add.s64 	%rd15, %rd13, %rd30;
	st.global.u32 	[%rd15], %r195;
	add.s64 	%rd16, %rd15, %rd30;
	st.global.u32 	[%rd16], %r195;
	add.s64 	%rd17, %rd16, %rd30;
	st.global.u32 	[%rd17], %r195;
	add.s64 	%rd18, %rd17, %rd30;
	st.global.u32 	[%rd18], %r195;
	add.s64 	%rd19, %rd18, %rd30;
	st.global.u32 	[%rd19], %r195;
	add.s64 	%rd20, %rd19, %rd30;
	st.global.u32 	[%rd20], %r195;
	add.s64 	%rd21, %rd20, %rd30;
	st.global.u32 	[%rd21], %r195;
	add.s32 	%r437, %r437, 8;
	setp.ne.s32 	%p15, %r437, %r439;
	@%p15 bra 	$L__BB1_182;
$L__BB1_183:
	setp.eq.s32 	%p16, %r169, 0;
	@%p16 bra 	$L__BB1_191;
	and.b32  	%r174, %r441, 3;
	setp.lt.u32 	%p17, %r169, 4;
	@%p17 bra 	$L__BB1_186;
	mad.lo.s32 	%r196, %r439, %r183, %r2;
	mul.wide.s32 	%rd22, %r196, 4;
	add.s64 	%rd23, %rd1, %rd22;
	mov.b32 	%r197, 2147483647;
	st.global.u32 	[%rd23], %r197;
	add.s64 	%rd25, %rd23, %rd30;
	st.global.u32 	[%rd25], %r197;
	add.s64 	%rd26, %rd25, %rd30;
	st.global.u32 	[%rd26], %r197;
	add.s64 	%rd27, %rd26, %rd30;
	st.global.u32 	[%rd27], %r197;
	add.s32 	%r439, %r439, 4;
$L__BB1_186:
	setp.eq.s32 	%p18, %r174, 0;
	@%p18 bra 	$L__BB1_191;
	setp.eq.s32 	%p19, %r174, 1;
	@%p19 bra 	$L__BB1_189;
	mad.lo.s32 	%r198, %r439, %r183, %r2;
	mul.wide.s32 	%rd28, %r198, 4;
	add.s64 	%rd29, %rd1, %rd28;
	mov.b32 	%r199, 2147483647;
	st.global.u32 	[%rd29], %r199;
	add.s64 	%rd31, %rd29, %rd30;
	st.global.u32 	[%rd31], %r199;
	add.s32 	%r439, %r439, 2;
$L__BB1_189:
	and.b32  	%r200, %r441, 1;
	setp.eq.b32 	%p20, %r200, 1;
	not.pred 	%p21, %p20;
	@%p21 bra 	$L__BB1_191;
	mad.lo.s32 	%r201, %r439, %r183, %r2;
	mul.wide.s32 	%rd32, %r201, 4;
	add.s64 	%rd33, %rd1, %rd32;
	mov.b32 	%r202, 2147483647;
	st.global.u32 	[%rd33], %r202;
$L__BB1_191:
	setp.ge.s32 	%p22, %r441, %r184;
	@%p22 bra 	$L__BB1_196;
	mad.lo.s32 	%r203, %r441, %r183, %r2;
	mul.wide.s32 	%rd34, %r203, 4;
	add.s64 	%rd35, %rd2, %rd34;
	ld.global.nc.f32 	%f4, [%rd35];
	cvt.f64.f32 	%fd234, %f4;
	mov.f64 	%fd232, 0d0000000000000000;
	mov.f64 	%fd233, %fd232;
$L__BB1_193:
	add.f64 	%fd59, %fd233, %fd234;
	fma.rn.f64 	%fd60, %fd234, %fd1, %fd232;
	mul.f64 	%fd61, %fd59, %fd5;
	fma.rn.f64 	%fd62, %fd1, %fd60, %fd61;
	mul.f64 	%fd63, %fd62, %fd3;
	mul.f64 	%fd64, %fd63, %fd2;
	sub.f64 	%fd65, %fd59, %fd64;
	mul.f64 	%fd66, %fd65, %fd4;
	fma.rn.f64 	%fd67, %fd63, %fd1, %fd66;
	cvt.rn.f32.f64 	%f5, %fd67;
	mad.lo.s32 	%r180, %r441, %r183, %r2;
	mul.wide.s32 	%rd36, %r180, 4;
	add.s64 	%rd37, %rd1, %rd36;
	st.global.f32 	[%rd37], %f5;
	sub.f64 	%fd232, %fd60, %fd59;
	sub.s32 	%r204, %r441, %r185;
	mad.lo.s32 	%r205, %r183, %r204, %r183;
	add.s32 	%r206, %r205, %r2;
	mul.wide.s32 	%rd38, %r206, 4;
	add.s64 	%rd39, %rd2, %rd38;
	ld.global.nc.f32 	%f6, [%rd39];
	cvt.f64.f32 	%fd68, %f6;
	sub.f64 	%fd233, %fd59, %fd68;
	add.s32 	%r441, %r441, 1;
	setp.ge.s32 	%p23, %r441, %r184;
	@%p23 bra 	$L__BB1_195;
	add.s32 	%r207, %r180, %r183;
	mul.wide.s32 	%rd40, %r207, 4;
	add.s64 	%rd41, %rd2, %rd40;
	ld.global.nc.f32 	%f7, [%rd41];
	cvt.f64.f32 	%fd234, %f7;
$L__BB1_195:
	setp.ne.s32 	%p24, %r441, %r184;
	@%p24 bra 	$L__BB1_193;
$L__BB1_196:
	add.s32 	%r2, %r2, %r1;
	setp.lt.s32 	%p25, %r2, %r183;
	@%p25 bra 	$L__BB1_178;
$L__BB1_197:
	ret;

}


// ===== COMPILED SASS (sm_100) =====

	.target	sm_100

	.elftype	@"ET_EXEC"


//--------------------- .note.nv.tkinfo           --------------------------
	.section	.note.nv.tkinfo,"",@"SHT_NOTE"
	.sectionflags	@"SHF_NOTE_NV_TKINFO"
	.tkinfo
        /*0018*/ 	.word	0x00000002
        /*0030*/ 	.string	""
        /*0030*/ 	.string	"ptxas"
        /*0030*/ 	.string	"Cuda compilation tools, release 13.0, V13.0.88"
        /*0030*/ 	.string	"Build cuda_13.0.r13.0/compiler.36424714_0"
        /*0030*/ 	.string	"-arch sm_100 -m 64 "



//--------------------- .note.nv.cuinfo           --------------------------
	.section	.note.nv.cuinfo,"",@"SHT_NOTE"
	.sectionflags	@"SHF_NOTE_NV_CUINFO"
        /*0018*/ 	.short	0x0002
        /*001a*/ 	.short	0x0064
        /*001c*/ 	.short	0x0082
	.zero		2


//--------------------- .nv.info                  --------------------------
	.section	.nv.info,"",@"SHT_CUDA_INFO"
	.align	4


	//----- nvinfo : EIATTR_REGCOUNT
	.align		4
        /*0000*/ 	.byte	0x04, 0x2f
        /*0002*/ 	.short	(.L_1 - .L_0)
	.align		4
.L_0:
        /*0004*/ 	.word	index@(linreg_batch_f32)
        /*0008*/ 	.word	0x00000048


	//----- nvinfo : EIATTR_FRAME_SIZE
	.align		4
.L_1:
        /*000c*/ 	.byte	0x04, 0x11
        /*000e*/ 	.short	(.L_3 - .L_2)
	.align		4
.L_2:
        /*0010*/ 	.word	index@(linreg_batch_f32)
        /*0014*/ 	.word	0x00000000


	//----- nvinfo : EIATTR_REGCOUNT
	.align		4
.L_3:
        /*0018*/ 	.byte	0x04, 0x2f
        /*001a*/ 	.short	(.L_5 - .L_4)
	.align		4
.L_4:
        /*001c*/ 	.word	index@(linreg_many_series_one_param_f32)
        /*0020*/ 	.word	0x00000053


	//----- nvinfo : EIATTR_FRAME_SIZE
	.align		4
.L_5:
        /*0024*/ 	.byte	0x04, 0x11
        /*0026*/ 	.short	(.L_7 - .L_6)
	.align		4
.L_6:
        /*0028*/ 	.word	index@(linreg_many_series_one_param_f32)
        /*002c*/ 	.word	0x00000000


	//----- nvinfo : EIATTR_MIN_STACK_SIZE
	.align		4
.L_7:
        /*0030*/ 	.byte	0x04, 0x12
        /*0032*/ 	.short	(.L_9 - .L_8)
	.align		4
.L_8:
        /*0034*/ 	.word	index@(linreg_many_series_one_param_f32)
        /*0038*/ 	.word	0x00000000


	//----- nvinfo : EIATTR_MIN_STACK_SIZE
	.align		4
.L_9:
        /*003c*/ 	.byte	0x04, 0x12
        /*003e*/ 	.short	(.L_11 - .L_10)
	.align		4
.L_10:
        /*0040*/ 	.word	index@(linreg_batch_f32)
        /*0044*/ 	.word	0x00000000
.L_11:


//--------------------- .nv.compat                --------------------------
	.section	.nv.compat,"",@"SHT_CUDA_COMPAT_INFO"
	.align	4
        /*0000*/ 	.byte	0x02, 0x09, 0x00, 0x00, 0x02, 0x02, 0x01, 0x00, 0x02, 0x05, 0x05, 0x00, 0x03, 0x07, 0x01, 0x01
        /*0010*/ 	.byte	0x02, 0x03, 0x00, 0x00, 0x02, 0x06, 0x01, 0x00, 0x04, 0x0b, 0x08, 0x00, 0x01, 0x00, 0x00, 0x00
        /*0020*/ 	.byte	0x00, 0x00, 0x00, 0x00


//--------------------- .nv.info.linreg_many_series_one_param_f32 --------------------------
	.section	.nv.info.linreg_many_series_one_param_f32,"",@"SHT_CUDA_INFO"
	.sectionflags	@""
	.align	4


	//----- nvinfo : EIATTR_CUDA_API_VERSION
	.align		4
        /*0000*/ 	.byte	0x04, 0x37
        /*0002*/ 	.short	(.L_13 - .L_12)
.L_12:
        /*0004*/ 	.word	0x00000082


	//----- nvinfo : EIATTR_KPARAM_INFO
	.align		4
.L_13:
        /*0008*/ 	.byte	0x04, 0x17
        /*000a*/ 	.short	(.L_15 - .L_14)
.L_14:
        /*000c*/ 	.word	0x00000000
        /*0010*/ 	.short	0x0008
        /*0012*/ 	.short	0x0028
        /*0014*/ 	.byte	0x00, 0xf5, 0x21, 0x00


	//----- nvinfo : EIATTR_KPARAM_INFO
	.align		4
.L_15:
        /*0018*/ 	.byte	0x04, 0x17
        /*001a*/ 	.short	(.L_17 - .L_16)
.L_16:
        /*001c*/ 	.word	0x00000000
        /*0020*/ 	.short	0x0007
        /*0022*/ 	.short	0x0024
        /*0024*/ 	.byte	0x00, 0xf0, 0x11, 0x00


	//----- nvinfo : EIATTR_KPARAM_INFO
	.align		4
.L_17:
        /*0028*/ 	.byte	0x04, 0x17
        /*002a*/ 	.short	(.L_19 - .L_18)
.L_18:
        /*002c*/ 	.word	0x00000000
        /*0030*/ 	.short	0x0006
        /*0032*/ 	.short	0x0020
        /*0034*/ 	.byte	0x00, 0xf0, 0x11, 0x00


	//----- nvinfo : EIATTR_KPARAM_INFO
	.align		4
.L_19:
        /*0038*/ 	.byte	0x04, 0x17
        /*003a*/ 	.short	(.L_21 - .L_20)
.L_20:
        /*003c*/ 	.word	0x00000000
        /*0040*/ 	.short	0x0005
        /*0042*/ 	.short	0x001c
        /*0044*/ 	.byte	0x00, 0xf0, 0x11, 0x00


	//----- nvinfo : EIATTR_KPARAM_INFO
	.align		4
.L_21:
        /*0048*/ 	.byte	0x04, 0x17
        /*004a*/ 	.short	(.L_23 - .L_22)
.L_22:
        /*004c*/ 	.word	0x00000000
        /*0050*/ 	.short	0x0004
        /*0052*/ 	.short	0x0018
        /*0054*/ 	.byte	0x00, 0xf0, 0x11, 0x00


	//----- nvinfo : EIATTR_KPARAM_INFO
	.align		4
.L_23:
        /*0058*/ 	.byte	0x04, 0x17
        /*005a*/ 	.short	(.L_25 - .L_24)
.L_24:
        /*005c*/ 	.word	0x00000000
        /*0060*/ 	.short	0x0003
        /*0062*/ 	.short	0x0014
        /*0064*/ 	.byte	0x00, 0xf0, 0x11, 0x00


	//----- nvinfo : EIATTR_KPARAM_INFO
	.align		4
.L_25:
        /*0068*/ 	.byte	0x04, 0x17
        /*006a*/ 	.short	(.L_27 - .L_26)
.L_26:
        /*006c*/ 	.word	0x00000000
        /*0070*/ 	.short	0x0002
        /*0072*/ 	.short	0x0010
        /*0074*/ 	.byte	0x00, 0xf0, 0x11, 0x00


	//----- nvinfo : EIATTR_KPARAM_INFO
	.align		4
.L_27:
        /*0078*/ 	.byte	0x04, 0x17
        /*007a*/ 	.short	(.L_29 - .L_28)
.L_28:
        /*007c*/ 	.word	0x00000000
        /*0080*/ 	.short	0x0001
        /*0082*/ 	.short	0x0008
        /*0084*/ 	.byte	0x00, 0xf5, 0x21, 0x00


	//----- nvinfo : EIATTR_KPARAM_INFO
	.align		4
.L_29:
        /*0088*/ 	.byte	0x04, 0x17
        /*008a*/ 	.short	(.L_31 - .L_30)
.L_30:
        /*008c*/ 	.word	0x00000000
        /*0090*/ 	.short	0x0000
        /*0092*/ 	.short	0x0000
        /*0094*/ 	.byte	0x00, 0xf5, 0x21, 0x00


	//----- nvinfo : EIATTR_SPARSE_MMA_MASK
	.align		4
.L_31:
        /*0098*/ 	.byte	0x03, 0x50
        /*009a*/ 	.short	0x0000


	//----- nvinfo : EIATTR_MAXREG_COUNT
	.align		4
        /*009c*/ 	.byte	0x03, 0x1b
        /*009e*/ 	.short	0x0080


	//----- nvinfo : EIATTR_MERCURY_ISA_VERSION
	.align		4
        /*00a0*/ 	.byte	0x03, 0x5f
        /*00a2*/ 	.short	0x0101


	//----- nvinfo : EIATTR_VRC_CTA_INIT_COUNT
	.align		4
        /*00a4*/ 	.byte	0x02, 0x4a
	.zero		1
	.zero		1


	//----- nvinfo : EIATTR_EXIT_INSTR_OFFSETS
	.align		4
        /*00a8*/ 	.byte	0x04, 0x1c
        /*00aa*/ 	.short	(.L_33 - .L_32)


	//   ....[0]....
.L_32:
        /*00ac*/ 	.word	0x00000090


	//   ....[1]....
        /*00b0*/ 	.word	0x00000110


	//   ....[2]....
        /*00b4*/ 	.word	0x000005f0


	//   ....[3]....
        /*00b8*/ 	.word	0x00000cf0


	//   ....[4]....
        /*00bc*/ 	.word	0x00001d10


	//   ....[5]....
        /*00c0*/ 	.word	0x00003fd0


	//   ....[6]....
        /*00c4*/ 	.word	0x00005170


	//   ....[7]....
        /*00c8*/ 	.word	0x00005a10


	//----- nvinfo : EIATTR_MAX_THREADS
	.align		4
.L_33:
        /*00cc*/ 	.byte	0x04, 0x05
        /*00ce*/ 	.short	(.L_35 - .L_34)
.L_34:
        /*00d0*/ 	.word	0x00000100
        /*00d4*/ 	.word	0x00000001
        /*00d8*/ 	.word	0x00000001


	//----- nvinfo : EIATTR_CRS_STACK_SIZE
	.align		4
.L_35:
        /*00dc*/ 	.byte	0x04, 0x1e
        /*00de*/ 	.short	(.L_37 - .L_36)
.L_36:
        /*00e0*/ 	.word	0x00000000


	//----- nvinfo : EIATTR_CBANK_PARAM_SIZE
	.align		4
.L_37:
        /*00e4*/ 	.byte	0x03, 0x19
        /*00e6*/ 	.short	0x0030


	//----- nvinfo : EIATTR_PARAM_CBANK
	.align		4
        /*00e8*/ 	.byte	0x04, 0x0a
        /*00ea*/ 	.short	(.L_39 - .L_38)
	.align		4
.L_38:
        /*00ec*/ 	.word	index@(.nv.constant0.linreg_many_series_one_param_f32)
        /*00f0*/ 	.short	0x0380
        /*00f2*/ 	.short	0x0030


	//----- nvinfo : EIATTR_SW_WAR
	.align		4
.L_39:
        /*00f4*/ 	.byte	0x04, 0x36
        /*00f6*/ 	.short	(.L_41 - .L_40)
.L_40:
        /*00f8*/ 	.word	0x00000008
.L_41:


//--------------------- .nv.info.linreg_batch_f32 --------------------------
	.section	.nv.info.linreg_batch_f32,"",@"SHT_CUDA_INFO"
	.sectionflags	@""
	.align	4


	//----- nvinfo : EIATTR_CUDA_API_VERSION
	.align		4
        /*0000*/ 	.byte	0x04, 0x37
        /*0002*/ 	.short	(.L_43 - .L_42)
.L_42:
        /*0004*/ 	.word	0x00000082


	//----- nvinfo : EIATTR_KPARAM_INFO
	.align		4
.L_43:
        /*0008*/ 	.byte	0x04, 0x17
        /*000a*/ 	.short	(.L_45 - .L_44)
.L_44:
        /*000c*/ 	.word	0x00000000
        /*0010*/ 	.short	0x0008
        /*0012*/ 	.short	0x0038
        /*0014*/ 	.byte	0x00, 0xf5, 0x21, 0x00


	//----- nvinfo : EIATTR_KPARAM_INFO
	.align		4
.L_45:
        /*0018*/ 	.byte	0x04, 0x17
        /*001a*/ 	.short	(.L_47 - .L_46)
.L_46:
        /*001c*/ 	.word	0x00000000
        /*0020*/ 	.short	0x0007
        /*0022*/ 	.short	0x0030
        /*0024*/ 	.byte	0x00, 0xf0, 0x11, 0x00


	//----- nvinfo : EIATTR_KPARAM_INFO
	.align		4
.L_47:
        /*0028*/ 	.byte	0x04, 0x17
        /*002a*/ 	.short	(.L_49 - .L_48)
.L_48:
        /*002c*/ 	.word	0x00000000
        /*0030*/ 	.short	0x0006
        /*0032*/ 	.short	0x002c
        /*0034*/ 	.byte	0x00, 0xf0, 0x11, 0x00


	//----- nvinfo : EIATTR_KPARAM_INFO
	.align		4
.L_49:
        /*0038*/ 	.byte	0x04, 0x17
        /*003a*/ 	.short	(.L_51 - .L_50)
.L_50:
        /*003c*/ 	.word	0x00000000
        /*0040*/ 	.short	0x0005
        /*0042*/ 	.short	0x0028
        /*0044*/ 	.byte	0x00, 0xf0, 0x11, 0x00


	//----- nvinfo : EIATTR_KPARAM_INFO
	.align		4
.L_51:
        /*0048*/ 	.byte	0x04, 0x17
        /*004a*/ 	.short	(.L_53 - .L_52)
.L_52:
        /*004c*/ 	.word	0x00000000
        /*0050*/ 	.short	0x0004
        /*0052*/ 	.short	0x0020
        /*0054*/ 	.byte	0x00, 0xf5, 0x21, 0x00


	//----- nvinfo : EIATTR_KPARAM_INFO
	.align		4
.L_53:
        /*0058*/ 	.byte	0x04, 0x17
        /*005a*/ 	.short	(.L_55 - .L_54)
.L_54:
        /*005c*/ 	.word	0x00000000
        /*0060*/ 	.short	0x0003
        /*0062*/ 	.short	0x0018
        /*0064*/ 	.byte	0x00, 0xf5, 0x21, 0x00


	//----- nvinfo : EIATTR_KPARAM_INFO
	.align		4
.L_55:
        /*0068*/ 	.byte	0x04, 0x17
        /*006a*/ 	.short	(.L_57 - .L_56)
.L_56:
        /*006c*/ 	.word	0x00000000
        /*0070*/ 	.short	0x0002
        /*0072*/ 	.short	0x0010
        /*0074*/ 	.byte	0x00, 0xf5, 0x21, 0x00


	//----- nvinfo : EIATTR_KPARAM_INFO
	.align		4
.L_57:
        /*0078*/ 	.byte	0x04, 0x17
        /*007a*/ 	.short	(.L_59 - .L_58)
.L_58:
        /*007c*/ 	.word	0x00000000
        /*0080*/ 	.short	0x0001
        /*0082*/ 	.short	0x0008
        /*0084*/ 	.byte	0x00, 0xf5, 0x21, 0x00


	//----- nvinfo : EIATTR_KPARAM_INFO
	.align		4
.L_59:
        /*0088*/ 	.byte	0x04, 0x17
        /*008a*/ 	.short	(.L_61 - .L_60)
.L_60:
        /*008c*/ 	.word	0x00000000
        /*0090*/ 	.short	0x0000
        /*0092*/ 	.short	0x0000
        /*0094*/ 	.byte	0x00, 0xf5, 0x21, 0x00


	//----- nvinfo : EIATTR_SPARSE_MMA_MASK
	.align		4
.L_61:
        /*0098*/ 	.byte	0x03, 0x50
        /*009a*/ 	.short	0x0000


	//----- nvinfo : EIATTR_MAXREG_COUNT
	.align		4
        /*009c*/ 	.byte	0x03, 0x1b
        /*009e*/ 	.short	0x0080


	//----- nvinfo : EIATTR_MERCURY_ISA_VERSION
	.align		4
        /*00a0*/ 	.byte	0x03, 0x5f
        /*00a2*/ 	.short	0x0101


	//----- nvinfo : EIATTR_VRC_CTA_INIT_COUNT
	.align		4
        /*00a4*/ 	.byte	0x02, 0x4a
	.zero		1
	.zero		1


	//----- nvinfo : EIATTR_EXIT_INSTR_OFFSETS
	.align		4
        /*00a8*/ 	.byte	0x04, 0x1c
        /*00aa*/ 	.short	(.L_63 - .L_62)


	//   ....[0]....
.L_62:
        /*00ac*/ 	.word	0x00000090


	//   ....[1]....
        /*00b0*/ 	.word	0x00001750


	//   ....[2]....
        /*00b4*/ 	.word	0x00003800


	//----- nvinfo : EIATTR_MAX_THREADS
	.align		4
.L_63:
        /*00b8*/ 	.byte	0x04, 0x05
        /*00ba*/ 	.short	(.L_65 - .L_64)
.L_64:
        /*00bc*/ 	.word	0x00000100
        /*00c0*/ 	.word	0x00000001
        /*00c4*/ 	.word	0x00000001


	//----- nvinfo : EIATTR_CRS_STACK_SIZE
	.align		4
.L_65:
        /*00c8*/ 	.byte	0x04, 0x1e
        /*00ca*/ 	.short	(.L_67 - .L_66)
.L_66:
        /*00cc*/ 	.word	0x00000000


	//----- nvinfo : EIATTR_CBANK_PARAM_SIZE
	.align		4
.L_67:
        /*00d0*/ 	.byte	0x03, 0x19
        /*00d2*/ 	.short	0x0040


	//----- nvinfo : EIATTR_PARAM_CBANK
	.align		4
        /*00d4*/ 	.byte	0x04, 0x0a
        /*00d6*/ 	.short	(.L_69 - .L_68)
	.align		4
.L_68:
        /*00d8*/ 	.word	index@(.nv.constant0.linreg_batch_f32)
        /*00dc*/ 	.short	0x0380
        /*00de*/ 	.short	0x0040


	//----- nvinfo : EIATTR_SW_WAR
	.align		4
.L_69:
        /*00e0*/ 	.byte	0x04, 0x36
        /*00e2*/ 	.short	(.L_71 - .L_70)
.L_70:
        /*00e4*/ 	.word	0x00000008
.L_71:


//--------------------- .nv.callgraph             --------------------------
	.section	.nv.callgraph,"",@"SHT_CUDA_CALLGRAPH"
	.align	4
	.sectionentsize	8
	.align		4
        /*0000*/ 	.word	0x00000000
	.align		4
        /*0004*/ 	.word	0xffffffff
	.align		4
        /*0008*/ 	.word	0x00000000
	.align		4
        /*000c*/ 	.word	0xfffffffe
	.align		4
        /*0010*/ 	.word	0x00000000
	.align		4
        /*0014*/ 	.word	0xfffffffd
	.align		4
        /*0018*/ 	.word	0x00000000
	.align		4
        /*001c*/ 	.word	0xfffffffc


//--------------------- .text.linreg_many_series_one_param_f32 --------------------------
	.section	.text.linreg_many_series_one_param_f32,"ax",@progbits
	.align	128
        .global         linreg_many_series_one_param_f32
        .type           linreg_many_series_one_param_f32,@function
        .size           linreg_many_series_one_param_f32,(.L_x_173 - linreg_many_series_one_param_f32)
        .other          linreg_many_series_one_param_f32,@"STO_CUDA_ENTRY STV_DEFAULT"
linreg_many_series_one_param_f32:
.text.linreg_many_series_one_param_f32:
[----:B------:R-:W-:Y:S01]  /*0000*/  LDC R1, c[0x0][0x37c] ;  /* 0x0000df00ff017b82 */ /* 0x000fe20000000800 */
[----:B------:R-:W0:Y:S01]  /*0010*/  S2R R3, SR_CTAID.X ;  /* 0x0000000000037919 */ /* 0x000e220000002500 */
[----:B------:R-:W0:Y:S01]  /*0020*/  LDCU UR5, c[0x0][0x360] ;  /* 0x00006c00ff0577ac */ /* 0x000e220008000800 */
[----:B------:R-:W0:Y:S01]  /*0030*/  S2R R0, SR_TID.X ;  /* 0x0000000000007919 */ /* 0x000e220000002100 */
[----:B------:R-:W1:Y:S01]  /*0040*/  LDCU UR6, c[0x0][0x390] ;  /* 0x00007200ff0677ac */ /* 0x000e620008000800 */
[----:B------:R-:W2:Y:S01]  /*0050*/  LDCU UR4, c[0x0][0x370] ;  /* 0x00006e00ff0477ac */ /* 0x000ea20008000800 */
[----:B0-----:R-:W-:Y:S01]  /*0060*/  IMAD R3, R3, UR5, R0 ;  /* 0x0000000503037c24 */ /* 0x001fe2000f8e0200 */
[----:B--2---:R-:W-:-:S04]  /*0070*/  UIMAD UR5, UR5, UR4, URZ ;  /* 0x00000004050572a4 */ /* 0x004fc8000f8e02ff */
[----:B-1----:R-:W-:-:S13]  /*0080*/  ISETP.GE.AND P0, PT, R3, UR6, PT ;  /* 0x0000000603007c0c */ /* 0x002fda000bf06270 */
[----:B------:R-:W-:Y:S05]  /*0090*/  @P0 EXIT ;  /* 0x000000000000094d */ /* 0x000fea0003800000 */
[----:B------:R-:W0:Y:S01]  /*00a0*/  LDC R5, c[0x0][0x398] ;  /* 0x0000e600ff057b82 */ /* 0x000e220000000800 */
[----:B------:R-:W1:Y:S07]  /*00b0*/  LDCU.64 UR6, c[0x0][0x358] ;  /* 0x00006b00ff0677ac */ /* 0x000e6e0008000a00 */
[----:B------:R-:W2:Y:S01]  /*00c0*/  LDC R8, c[0x0][0x394] ;  /* 0x0000e500ff087b82 */ /* 0x000ea20000000800 */
[C---:B0-----:R-:W-:Y:S02]  /*00d0*/  ISETP.GT.AND P1, PT, R5.reuse, RZ, PT ;  /* 0x000000ff0500720c */ /* 0x041fe40003f24270 */
[----:B--2---:R-:W-:-:S13]  /*00e0*/  ISETP.GT.AND P0, PT, R5, R8, PT ;  /* 0x000000080500720c */ /* 0x004fda0003f04270 */
[----:B-1----:R-:W-:Y:S05]  /*00f0*/  @!P0 BRA P1, `(.L_x_0) ;  /* 0x0000000400408947 */ /* 0x002fea0000800000 */
[----:B------:R-:W-:-:S13]  /*0100*/  ISETP.GE.AND P0, PT, R8, 0x1, PT ;  /* 0x000000010800780c */ /* 0x000fda0003f06270 */
[----:B------:R-:W-:Y:S05]  /*0110*/  @!P0 EXIT ;  /* 0x000000000000894d */ /* 0x000fea0003800000 */
[C---:B------:R-:W-:Y:S02]  /*0120*/  LOP3.LUT R26, R8.reuse, 0x7, RZ, 0xc0, !PT ;  /* 0x00000007081a7812 */ /* 0x040fe400078ec0ff */
[----:B------:R-:W-:Y:S02]  /*0130*/  IADD3 R0, PT, PT, R8, -0x1, RZ ;  /* 0xffffffff08007810 */ /* 0x000fe40007ffe0ff */
[----:B------:R-:W-:Y:S02]  /*0140*/  IADD3 R2, PT, PT, R26, -0x1, RZ ;  /* 0xffffffff1a027810 */ /* 0x000fe40007ffe0ff */
[----:B------:R-:W-:Y:S02]  /*0150*/  ISETP.GE.U32.AND P0, PT, R0, 0x7, PT ;  /* 0x000000070000780c */ /* 0x000fe40003f06070 */
[----:B------:R-:W-:Y:S02]  /*0160*/  ISETP.GE.U32.AND P1, PT, R2, 0x3, PT ;  /* 0x000000030200780c */ /* 0x000fe40003f26070 */
[----:B------:R-:W-:-:S02]  /*0170*/  LOP3.LUT R2, R8, 0x7ffffff8, RZ, 0xc0, !PT ;  /* 0x7ffffff808027812 */ /* 0x000fc400078ec0ff */
[----:B------:R-:W-:Y:S02]  /*0180*/  LOP3.LUT R0, R8, 0x3, RZ, 0xc0, !PT ;  /* 0x0000000308007812 */ /* 0x000fe400078ec0ff */
[----:B------:R-:W-:-:S07]  /*0190*/  IADD3 R24, PT, PT, -R2, RZ, RZ ;  /* 0x000000ff02187210 */ /* 0x000fce0007ffe1ff */
.L_x_6:
[----:B------:R-:W-:Y:S01]  /*01a0*/  HFMA2 R12, -RZ, RZ, 0, 0 ;  /* 0x00000000ff0c7431 */ /* 0x000fe200000001ff */
[----:B01----:R-:W-:Y:S06]  /*01b0*/  @!P0 BRA `(.L_x_1) ;  /* 0x0000000000688947 */ /* 0x003fec0003800000 */
[----:B------:R-:W0:Y:S01]  /*01c0*/  LDC R27, c[0x0][0x390] ;  /* 0x0000e400ff1b7b82 */ /* 0x000e220000000800 */
[----:B------:R-:W-:Y:S01]  /*01d0*/  IMAD.MOV.U32 R23, RZ, RZ, R3 ;  /* 0x000000ffff177224 */ /* 0x000fe200078e0003 */
[----:B------:R-:W-:-:S06]  /*01e0*/  MOV R22, R24 ;  /* 0x0000001800167202 */ /* 0x000fcc0000000f00 */
[----:B------:R-:W1:Y:S02]  /*01f0*/  LDC.64 R20, c[0x0][0x3a8] ;  /* 0x0000ea00ff147b82 */ /* 0x000e640000000a00 */
.L_x_2:
[----:B-12---:R-:W-:Y:S01]  /*0200*/  IMAD.WIDE R4, R23, 0x4, R20 ;  /* 0x0000000417047825 */ /* 0x006fe200078e0214 */
[----:B------:R-:W-:Y:S02]  /*0210*/  MOV R25, 0x7fffffff ;  /* 0x7fffffff00197802 */ /* 0x000fe40000000f00 */
[----:B------:R-:W-:Y:S02]  /*0220*/  IADD3 R22, PT, PT, R22, 0x8, RZ ;  /* 0x0000000816167810 */ /* 0x000fe40007ffe0ff */
[C---:B0-----:R-:W-:Y:S01]  /*0230*/  LEA R23, R27.reuse, R23, 0x3 ;  /* 0x000000171b177211 */ /* 0x041fe200078e18ff */
[----:B------:R-:W-:Y:S01]  /*0240*/  IMAD.WIDE R6, R27, 0x4, R4 ;  /* 0x000000041b067825 */ /* 0x000fe200078e0204 */
[----:B------:R2:W-:Y:S01]  /*0250*/  STG.E desc[UR6][R4.64], R25 ;  /* 0x0000001904007986 */ /* 0x0005e2000c101906 */
[----:B------:R-:W-:-:S03]  /*0260*/  ISETP.NE.AND P2, PT, R22, RZ, PT ;  /* 0x000000ff1600720c */ /* 0x000fc60003f45270 */
[----:B------:R2:W-:Y:S01]  /*0270*/  STG.E desc[UR6][R6.64], R25 ;  /* 0x0000001906007986 */ /* 0x0005e2000c101906 */
[----:B------:R-:W-:-:S05]  /*0280*/  IMAD.WIDE R8, R27, 0x4, R6 ;  /* 0x000000041b087825 */ /* 0x000fca00078e0206 */
        /* <DEDUP_REMOVED lines=11> */
[----:B------:R-:W-:Y:S05]  /*0340*/  @P2 BRA `(.L_x_2) ;  /* 0xfffffffc00ac2947 */ /* 0x000fea000383ffff */
[----:B--2---:R-:W-:-:S07]  /*0350*/  IMAD.MOV.U32 R12, RZ, RZ, R2 ;  /* 0x000000ffff0c7224 */ /* 0x004fce00078e0002 */
.L_x_1:
[----:B------:R-:W-:-:S13]  /*0360*/  ISETP.NE.AND P2, PT, R26, RZ, PT ;  /* 0x000000ff1a00720c */ /* 0x000fda0003f45270 */
[----:B------:R-:W-:Y:S05]  /*0370*/  @!P2 BRA `(.L_x_3) ;  /* 0x00000000008ca947 */ /* 0x000fea0003800000 */
[----:B------:R-:W-:Y:S01]  /*0380*/  ISETP.NE.AND P2, PT, R0, RZ, PT ;  /* 0x000000ff0000720c */ /* 0x000fe20003f45270 */
[----:B------:R-:W-:-:S12]  /*0390*/  @!P1 BRA `(.L_x_4) ;  /* 0x0000000000349947 */ /* 0x000fd80003800000 */
[----:B------:R-:W0:Y:S01]  /*03a0*/  LDC R11, c[0x0][0x390] ;  /* 0x0000e400ff0b7b82 */ /* 0x000e220000000800 */
[----:B------:R-:W-:-:S07]  /*03b0*/  MOV R13, 0x7fffffff ;  /* 0x7fffffff000d7802 */ /* 0x000fce0000000f00 */
[----:B------:R-:W1:Y:S01]  /*03c0*/  LDC.64 R4, c[0x0][0x3a8] ;  /* 0x0000ea00ff047b82 */ /* 0x000e620000000a00 */
[C---:B0-----:R-:W-:Y:S01]  /*03d0*/  IMAD R7, R12.reuse, R11, R3 ;  /* 0x0000000b0c077224 */ /* 0x041fe200078e0203 */
[----:B------:R-:W-:-:S03]  /*03e0*/  IADD3 R12, PT, PT, R12, 0x4, RZ ;  /* 0x000000040c0c7810 */ /* 0x000fc60007ffe0ff */
[----:B-1----:R-:W-:-:S05]  /*03f0*/  IMAD.WIDE R4, R7, 0x4, R4 ;  /* 0x0000000407047825 */ /* 0x002fca00078e0204 */
[----:B------:R0:W-:Y:S01]  /*0400*/  STG.E desc[UR6][R4.64], R13 ;  /* 0x0000000d04007986 */ /* 0x0001e2000c101906 */
[----:B------:R-:W-:-:S05]  /*0410*/  IMAD.WIDE R6, R11, 0x4, R4 ;  /* 0x000000040b067825 */ /* 0x000fca00078e0204 */
[----:B------:R0:W-:Y:S01]  /*0420*/  STG.E desc[UR6][R6.64], R13 ;  /* 0x0000000d06007986 */ /* 0x0001e2000c101906 */
[----:B------:R-:W-:-:S05]  /*0430*/  IMAD.WIDE R8, R11, 0x4, R6 ;  /* 0x000000040b087825 */ /* 0x000fca00078e0206 */
[----:B------:R0:W-:Y:S01]  /*0440*/  STG.E desc[UR6][R8.64], R13 ;  /* 0x0000000d08007986 */ /* 0x0001e2000c101906 */
[----:B------:R-:W-:-:S05]  /*0450*/  IMAD.WIDE R10, R11, 0x4, R8 ;  /* 0x000000040b0a7825 */ /* 0x000fca00078e0208 */
[----:B------:R0:W-:Y:S02]  /*0460*/  STG.E desc[UR6][R10.64], R13 ;  /* 0x0000000d0a007986 */ /* 0x0001e4000c101906 */
.L_x_4:
[----:B------:R-:W-:Y:S05]  /*0470*/  @!P2 BRA `(.L_x_3) ;  /* 0x00000000004ca947 */ /* 0x000fea0003800000 */
[----:B0-----:R-:W0:Y:S01]  /*0480*/  LDC R4, c[0x0][0x394] ;  /* 0x0000e500ff047b82 */ /* 0x001e220000000800 */
[----:B------:R-:W-:Y:S02]  /*0490*/  ISETP.NE.AND P2, PT, R0, 0x1, PT ;  /* 0x000000010000780c */ /* 0x000fe40003f45270 */
[----:B0-----:R-:W-:-:S13]  /*04a0*/  LOP3.LUT P3, RZ, R4, 0x1, RZ, 0xc0, !PT ;  /* 0x0000000104ff7812 */ /* 0x001fda000786c0ff */
[----:B------:R-:W0:Y:S08]  /*04b0*/  @P3 LDC R10, c[0x0][0x390] ;  /* 0x0000e400ff0a3b82 */ /* 0x000e300000000800 */
[----:B------:R-:W1:Y:S01]  /*04c0*/  @P3 LDC.64 R8, c[0x0][0x3a8] ;  /* 0x0000ea00ff083b82 */ /* 0x000e620000000a00 */
[----:B------:R-:W-:Y:S05]  /*04d0*/  @!P2 BRA `(.L_x_5) ;  /* 0x000000000024a947 */ /* 0x000fea0003800000 */
[----:B------:R-:W2:Y:S08]  /*04e0*/  LDC R7, c[0x0][0x390] ;  /* 0x0000e400ff077b82 */ /* 0x000eb00000000800 */
[----:B------:R-:W3:Y:S01]  /*04f0*/  LDC.64 R4, c[0x0][0x3a8] ;  /* 0x0000ea00ff047b82 */ /* 0x000ee20000000a00 */
[C---:B--2---:R-:W-:Y:S01]  /*0500*/  IMAD R11, R12.reuse, R7, R3 ;  /* 0x000000070c0b7224 */ /* 0x044fe200078e0203 */
[----:B------:R-:W-:-:S03]  /*0510*/  IADD3 R12, PT, PT, R12, 0x2, RZ ;  /* 0x000000020c0c7810 */ /* 0x000fc60007ffe0ff */
[----:B---3--:R-:W-:Y:S01]  /*0520*/  IMAD.WIDE R4, R11, 0x4, R4 ;  /* 0x000000040b047825 */ /* 0x008fe200078e0204 */
[----:B------:R-:W-:-:S03]  /*0530*/  MOV R11, 0x7fffffff ;  /* 0x7fffffff000b7802 */ /* 0x000fc60000000f00 */
[----:B------:R-:W-:Y:S02]  /*0540*/  IMAD.WIDE R6, R7, 0x4, R4 ;  /* 0x0000000407067825 */ /* 0x000fe400078e0204 */
[----:B------:R2:W-:Y:S04]  /*0550*/  STG.E desc[UR6][R4.64], R11 ;  /* 0x0000000b04007986 */ /* 0x0005e8000c101906 */
[----:B------:R2:W-:Y:S02]  /*0560*/  STG.E desc[UR6][R6.64], R11 ;  /* 0x0000000b06007986 */ /* 0x0005e4000c101906 */
.L_x_5:
[----:B0-2---:R-:W-:Y:S02]  /*0570*/  @P3 IMAD R5, R12, R10, R3 ;  /* 0x0000000a0c053224 */ /* 0x005fe400078e0203 */
[----:B------:R-:W-:Y:S02]  /*0580*/  @P3 IMAD.MOV.U32 R7, RZ, RZ, 0x7fffffff ;  /* 0x7fffffffff073424 */ /* 0x000fe400078e00ff */
[----:B-1----:R-:W-:-:S05]  /*0590*/  @P3 IMAD.WIDE R4, R5, 0x4, R8 ;  /* 0x0000000405043825 */ /* 0x002fca00078e0208 */
[----:B------:R1:W-:Y:S02]  /*05a0*/  @P3 STG.E desc[UR6][R4.64], R7 ;  /* 0x0000000704003986 */ /* 0x0003e4000c101906 */
.L_x_3:
[----:B------:R-:W2:Y:S01]  /*05b0*/  LDCU UR4, c[0x0][0x390] ;  /* 0x00007200ff0477ac */ /* 0x000ea20008000800 */
[----:B------:R-:W-:-:S04]  /*05c0*/  IADD3 R3, PT, PT, R3, UR5, RZ ;  /* 0x0000000503037c10 */ /* 0x000fc8000fffe0ff */
[----:B--2---:R-:W-:-:S13]  /*05d0*/  ISETP.GE.AND P2, PT, R3, UR4, PT ;  /* 0x0000000403007c0c */ /* 0x004fda000bf46270 */
[----:B------:R-:W-:Y:S05]  /*05e0*/  @!P2 BRA `(.L_x_6) ;  /* 0xfffffff800eca947 */ /* 0x000fea000383ffff */
[----:B------:R-:W-:Y:S05]  /*05f0*/  EXIT ;  /* 0x000000000000794d */ /* 0x000fea0003800000 */
.L_x_0:
[C---:B------:R-:W-:Y:S02]  /*0600*/  ISETP.NE.AND P0, PT, R5.reuse, 0x1, PT ;  /* 0x000000010500780c */ /* 0x040fe40003f05270 */
[----:B------:R-:W-:-:S11]  /*0610*/  IADD3 R0, PT, PT, R5, -0x1, RZ ;  /* 0xffffffff05007810 */ /* 0x000fd60007ffe0ff */
[----:B------:R-:W-:Y:S05]  /*0620*/  @P0 BRA `(.L_x_7) ;  /* 0x0000001400bc0947 */ /* 0x000fea0003800000 */
[----:B------:R-:W-:Y:S01]  /*0630*/  ISETP.GT.AND P0, PT, R8, RZ, PT ;  /* 0x000000ff0800720c */ /* 0x000fe20003f04270 */
[----:B------:R-:W0:-:S12]  /*0640*/  LDCU UR4, c[0x0][0x390] ;  /* 0x00007200ff0477ac */ /* 0x000e180008000800 */
[----:B------:R-:W-:Y:S05]  /*0650*/  @P0 BRA `(.L_x_8) ;  /* 0x0000000400a80947 */ /* 0x000fea0003800000 */
.L_x_21:
[----:B-1--4-:R-:W1:Y:S08]  /*0660*/  LDC.64 R4, c[0x0][0x388] ;  /* 0x0000e200ff047b82 */ /* 0x012e700000000a00 */
[----:B--2---:R-:W2:Y:S01]  /*0670*/  LDC R29, c[0x0][0x394] ;  /* 0x0000e500ff1d7b82 */ /* 0x004ea20000000800 */
[----:B-1----:R-:W-:-:S05]  /*0680*/  IMAD.WIDE R4, R3, 0x4, R4 ;  /* 0x0000000403047825 */ /* 0x002fca00078e0204 */
[----:B------:R-:W2:Y:S01]  /*0690*/  LDG.E.CONSTANT R25, desc[UR6][R4.64] ;  /* 0x0000000604197981 */ /* 0x000ea2000c1e9900 */
[----:B------:R-:W-:Y:S01]  /*06a0*/  BSSY.RECONVERGENT B1, `(.L_x_9) ;  /* 0x0000060000017945 */ /* 0x000fe20003800200 */
[----:B--2---:R-:W-:-:S04]  /*06b0*/  ISETP.GE.AND P0, PT, R25, R29, PT ;  /* 0x0000001d1900720c */ /* 0x004fc80003f06270 */
[----:B------:R-:W-:-:S13]  /*06c0*/  ISETP.LT.OR P0, PT, R25, RZ, P0 ;  /* 0x000000ff1900720c */ /* 0x000fda0000701670 */
[----:B---3--:R-:W-:Y:S05]  /*06d0*/  @P0 BRA `(.L_x_10) ;  /* 0x0000000400700947 */ /* 0x008fea0003800000 */
[----:B------:R-:W-:Y:S01]  /*06e0*/  IADD3 R2, PT, PT, R25, R0, RZ ;  /* 0x0000000019027210 */ /* 0x000fe20007ffe0ff */
[----:B------:R-:W-:Y:S03]  /*06f0*/  BSSY.RECONVERGENT B0, `(.L_x_11) ;  /* 0x000004e000007945 */ /* 0x000fe60003800200 */
[----:B------:R-:W-:-:S13]  /*0700*/  ISETP.GT.AND P0, PT, R2, RZ, PT ;  /* 0x000000ff0200720c */ /* 0x000fda0003f04270 */
[----:B------:R-:W-:Y:S05]  /*0710*/  @!P0 BRA `(.L_x_12) ;  /* 0x00000004002c8947 */ /* 0x000fea0003800000 */
[C---:B------:R-:W-:Y:S01]  /*0720*/  IADD3 R4, PT, PT, R25.reuse, -0x1, RZ ;  /* 0xffffffff19047810 */ /* 0x040fe20007ffe0ff */
[----:B------:R-:W-:Y:S01]  /*0730*/  BSSY.RECONVERGENT B2, `(.L_x_13) ;  /* 0x000001f000027945 */ /* 0x000fe20003800200 */
[----:B------:R-:W-:Y:S01]  /*0740*/  LOP3.LUT R27, R25, 0x7, RZ, 0xc0, !PT ;  /* 0x00000007191b7812 */ /* 0x000fe200078ec0ff */
[----:B------:R-:W-:Y:S01]  /*0750*/  IMAD.MOV.U32 R22, RZ, RZ, RZ ;  /* 0x000000ffff167224 */ /* 0x000fe200078e00ff */
[----:B------:R-:W-:Y:S02]  /*0760*/  ISETP.GE.U32.AND P0, PT, R4, 0x7, PT ;  /* 0x000000070400780c */ /* 0x000fe40003f06070 */
[----:B------:R-:W-:-:S11]  /*0770*/  ISETP.NE.AND P1, PT, R27, RZ, PT ;  /* 0x000000ff1b00720c */ /* 0x000fd60003f25270 */
[----:B------:R-:W-:Y:S05]  /*0780*/  @!P0 BRA `(.L_x_14) ;  /* 0x0000000000648947 */ /* 0x000fea0003800000 */
[----:B------:R-:W1:Y:S01]  /*0790*/  LDC R31, c[0x0][0x390] ;  /* 0x0000e400ff1f7b82 */ /* 0x000e620000000800 */
[----:B------:R-:W-:Y:S01]  /*07a0*/  HFMA2 R23, -RZ, RZ, 0, 0 ;  /* 0x00000000ff177431 */ /* 0x000fe200000001ff */
[----:B------:R-:W-:-:S06]  /*07b0*/  IADD3 R22, PT, PT, R2, -R27, RZ ;  /* 0x8000001b02167210 */ /* 0x000fcc0007ffe0ff */
[----:B------:R-:W2:Y:S02]  /*07c0*/  LDC.64 R20, c[0x0][0x3a8] ;  /* 0x0000ea00ff147b82 */ /* 0x000ea40000000a00 */
.L_x_15:
[C---:B-1-3--:R-:W-:Y:S01]  /*07d0*/  IMAD R5, R23.reuse, R31, R3 ;  /* 0x0000001f17057224 */ /* 0x04afe200078e0203 */
[----:B------:R-:W-:Y:S02]  /*07e0*/  MOV R33, 0x7fffffff ;  /* 0x7fffffff00217802 */ /* 0x000fe40000000f00 */
[----:B------:R-:W-:Y:S01]  /*07f0*/  IADD3 R23, PT, PT, R23, 0x8, RZ ;  /* 0x0000000817177810 */ /* 0x000fe20007ffe0ff */
[----:B--2---:R-:W-:-:S03]  /*0800*/  IMAD.WIDE R4, R5, 0x4, R20 ;  /* 0x0000000405047825 */ /* 0x004fc600078e0214 */
[----:B------:R-:W-:Y:S02]  /*0810*/  ISETP.NE.AND P0, PT, R23, R22, PT ;  /* 0x000000161700720c */ /* 0x000fe40003f05270 */
        /* <DEDUP_REMOVED lines=16> */
.L_x_14:
[----:B0-----:R-:W-:Y:S05]  /*0920*/  BSYNC.RECONVERGENT B2 ;  /* 0x0000000000027941 */ /* 0x001fea0003800200 */
.L_x_13:
[----:B------:R-:W-:Y:S05]  /*0930*/  @!P1 BRA `(.L_x_12) ;  /* 0x0000000000a49947 */ /* 0x000fea0003800000 */
[----:B------:R-:W-:Y:S01]  /*0940*/  ISETP.GE.U32.AND P0, PT, R27, 0x4, PT ;  /* 0x000000041b00780c */ /* 0x000fe20003f06070 */
[----:B------:R-:W-:Y:S01]  /*0950*/  BSSY.RECONVERGENT B2, `(.L_x_16) ;  /* 0x0000011000027945 */ /* 0x000fe20003800200 */
[----:B---3--:R-:W-:-:S04]  /*0960*/  LOP3.LUT R12, R25, 0x3, RZ, 0xc0, !PT ;  /* 0x00000003190c7812 */ /* 0x008fc800078ec0ff */
[----:B------:R-:W-:-:S07]  /*0970*/  ISETP.NE.AND P1, PT, R12, RZ, PT ;  /* 0x000000ff0c00720c */ /* 0x000fce0003f25270 */
[----:B------:R-:W-:Y:S06]  /*0980*/  @!P0 BRA `(.L_x_17) ;  /* 0x0000000000348947 */ /* 0x000fec0003800000 */
[----:B------:R-:W0:Y:S01]  /*0990*/  LDC R11, c[0x0][0x390] ;  /* 0x0000e400ff0b7b82 */ /* 0x000e220000000800 */
[----:B------:R-:W-:-:S07]  /*09a0*/  IMAD.MOV.U32 R13, RZ, RZ, 0x7fffffff ;  /* 0x7fffffffff0d7424 */ /* 0x000fce00078e00ff */
        /* <DEDUP_REMOVED lines=11> */
.L_x_17:
[----:B------:R-:W-:Y:S05]  /*0a60*/  BSYNC.RECONVERGENT B2 ;  /* 0x0000000000027941 */ /* 0x000fea0003800200 */
.L_x_16:
[----:B------:R-:W-:Y:S05]  /*0a70*/  @!P1 BRA `(.L_x_12) ;  /* 0x0000000000549947 */ /* 0x000fea0003800000 */
[----:B0-----:R-:W-:Y:S01]  /*0a80*/  LOP3.LUT R4, R25, 0x1, RZ, 0xc0, !PT ;  /* 0x0000000119047812 */ /* 0x001fe200078ec0ff */
[----:B------:R-:W-:Y:S01]  /*0a90*/  BSSY.RECONVERGENT B2, `(.L_x_18) ;  /* 0x000000f000027945 */ /* 0x000fe20003800200 */
[----:B------:R-:W-:Y:S02]  /*0aa0*/  ISETP.NE.AND P0, PT, R12, 0x1, PT ;  /* 0x000000010c00780c */ /* 0x000fe40003f05270 */
[----:B------:R-:W-:-:S13]  /*0ab0*/  ISETP.NE.U32.AND P1, PT, R4, 0x1, PT ;  /* 0x000000010400780c */ /* 0x000fda0003f25070 */
[----:B------:R-:W0:Y:S08]  /*0ac0*/  @!P1 LDC R10, c[0x0][0x390] ;  /* 0x0000e400ff0a9b82 */ /* 0x000e300000000800 */
[----:B------:R-:W1:Y:S01]  /*0ad0*/  @!P1 LDC.64 R8, c[0x0][0x3a8] ;  /* 0x0000ea00ff089b82 */ /* 0x000e620000000a00 */
        /* <DEDUP_REMOVED lines=10> */
.L_x_19:
[----:B------:R-:W-:Y:S05]  /*0b80*/  BSYNC.RECONVERGENT B2 ;  /* 0x0000000000027941 */ /* 0x000fea0003800200 */
.L_x_18:
[----:B0-2---:R-:W-:Y:S01]  /*0b90*/  @!P1 IMAD R5, R22, R10, R3 ;  /* 0x0000000a16059224 */ /* 0x005fe200078e0203 */
[----:B------:R-:W-:-:S03]  /*0ba0*/  @!P1 MOV R7, 0x7fffffff ;  /* 0x7fffffff00079802 */ /* 0x000fc60000000f00 */
[----:B-1----:R-:W-:-:S05]  /*0bb0*/  @!P1 IMAD.WIDE R4, R5, 0x4, R8 ;  /* 0x0000000405049825 */ /* 0x002fca00078e0208 */
[----:B------:R1:W-:Y:S02]  /*0bc0*/  @!P1 STG.E desc[UR6][R4.64], R7 ;  /* 0x0000000704009986 */ /* 0x0003e4000c101906 */
.L_x_12:
[----:B0-----:R-:W-:Y:S05]  /*0bd0*/  BSYNC.RECONVERGENT B0 ;  /* 0x0000000000007941 */ /* 0x001fea0003800200 */
.L_x_11:
[----:B---3--:R-:W2:Y:S01]  /*0be0*/  LDC.64 R10, c[0x0][0x3a8] ;  /* 0x0000ea00ff0a7b82 */ /* 0x008ea20000000a00 */
[----:B------:R-:W-:-:S07]  /*0bf0*/  ISETP.GE.AND P0, PT, R2, R29, PT ;  /* 0x0000001d0200720c */ /* 0x000fce0003f06270 */
[----:B------:R-:W3:Y:S06]  /*0c00*/  LDC.64 R8, c[0x0][0x380] ;  /* 0x0000e000ff087b82 */ /* 0x000eec0000000a00 */
[----:B------:R-:W-:Y:S05]  /*0c10*/  @P0 BRA `(.L_x_10) ;  /* 0x0000000000200947 */ /* 0x000fea0003800000 */
.L_x_20:
[----:B-1--4-:R-:W-:-:S04]  /*0c20*/  IMAD R7, R2, UR4, R3 ;  /* 0x0000000402077c24 */ /* 0x012fc8000f8e0203 */
[----:B---3--:R-:W-:-:S06]  /*0c30*/  IMAD.WIDE R4, R7, 0x4, R8 ;  /* 0x0000000407047825 */ /* 0x008fcc00078e0208 */
[----:B------:R-:W3:Y:S01]  /*0c40*/  LDG.E.CONSTANT R5, desc[UR6][R4.64] ;  /* 0x0000000604057981 */ /* 0x000ee2000c1e9900 */
[----:B--2---:R-:W-:-:S04]  /*0c50*/  IMAD.WIDE R6, R7, 0x4, R10 ;  /* 0x0000000407067825 */ /* 0x004fc800078e020a */
[----:B------:R-:W-:-:S05]  /*0c60*/  VIADD R2, R2, 0x1 ;  /* 0x0000000102027836 */ /* 0x000fca0000000000 */
[----:B------:R-:W-:Y:S01]  /*0c70*/  ISETP.NE.AND P0, PT, R2, R29, PT ;  /* 0x0000001d0200720c */ /* 0x000fe20003f05270 */
[----:B---3--:R4:W-:-:S12]  /*0c80*/  STG.E desc[UR6][R6.64], R5 ;  /* 0x0000000506007986 */ /* 0x0089d8000c101906 */
[----:B------:R-:W-:Y:S05]  /*0c90*/  @P0 BRA `(.L_x_20) ;  /* 0xfffffffc00e00947 */ /* 0x000fea000383ffff */
.L_x_10:
[----:B0-----:R-:W-:Y:S05]  /*0ca0*/  BSYNC.RECONVERGENT B1 ;  /* 0x0000000000017941 */ /* 0x001fea0003800200 */
.L_x_9:
[----:B------:R-:W0:Y:S01]  /*0cb0*/  LDCU UR8, c[0x0][0x390] ;  /* 0x00007200ff0877ac */ /* 0x000e220008000800 */
[----:B------:R-:W-:-:S04]  /*0cc0*/  IADD3 R3, PT, PT, R3, UR5, RZ ;  /* 0x0000000503037c10 */ /* 0x000fc8000fffe0ff */
[----:B0-----:R-:W-:-:S13]  /*0cd0*/  ISETP.GE.AND P0, PT, R3, UR8, PT ;  /* 0x0000000803007c0c */ /* 0x001fda000bf06270 */
[----:B------:R-:W-:Y:S05]  /*0ce0*/  @!P0 BRA `(.L_x_21) ;  /* 0xfffffff8005c8947 */ /* 0x000fea000383ffff */
[----:B------:R-:W-:Y:S05]  /*0cf0*/  EXIT ;  /* 0x000000000000794d */ /* 0x000fea0003800000 */
.L_x_8:
[C---:B------:R-:W-:Y:S02]  /*0d00*/  LOP3.LUT R22, R8.reuse, 0x7, RZ, 0xc0, !PT ;  /* 0x0000000708167812 */ /* 0x040fe400078ec0ff */
[C---:B------:R-:W-:Y:S02]  /*0d10*/  LOP3.LUT R23, R8.reuse, 0x3, RZ, 0xc0, !PT ;  /* 0x0000000308177812 */ /* 0x040fe400078ec0ff */
[C---:B------:R-:W-:Y:S02]  /*0d20*/  IADD3 R5, PT, PT, R8.reuse, -0x1, RZ ;  /* 0xffffffff08057810 */ /* 0x040fe40007ffe0ff */
[C---:B------:R-:W-:Y:S02]  /*0d30*/  LOP3.LUT R2, R8.reuse, 0x7ffffff8, RZ, 0xc0, !PT ;  /* 0x7ffffff808027812 */ /* 0x040fe400078ec0ff */
[----:B------:R-:W-:Y:S02]  /*0d40*/  LOP3.LUT R4, R8, 0x1, RZ, 0xc0, !PT ;  /* 0x0000000108047812 */ /* 0x000fe400078ec0ff */
[----:B------:R-:W-:-:S02]  /*0d50*/  IADD3 R24, PT, PT, R22, -0x1, RZ ;  /* 0xffffffff16187810 */ /* 0x000fc40007ffe0ff */
[----:B------:R-:W-:-:S07]  /*0d60*/  IADD3 R25, PT, PT, R23, -0x1, RZ ;  /* 0xffffffff17197810 */ /* 0x000fce0007ffe0ff */
.L_x_46:
[----:B-1234-:R-:W1:Y:S08]  /*0d70*/  LDC.64 R6, c[0x0][0x388] ;  /* 0x0000e200ff067b82 */ /* 0x01ee700000000a00 */
[----:B------:R-:W2:Y:S01]  /*0d80*/  LDC R35, c[0x0][0x394] ;  /* 0x0000e500ff237b82 */ /* 0x000ea20000000800 */
[----:B-1----:R-:W-:-:S05]  /*0d90*/  IMAD.WIDE R6, R3, 0x4, R6 ;  /* 0x0000000403067825 */ /* 0x002fca00078e0206 */
[----:B------:R-:W2:Y:S01]  /*0da0*/  LDG.E.CONSTANT R31, desc[UR6][R6.64] ;  /* 0x00000006061f7981 */ /* 0x000ea2000c1e9900 */
[----:B------:R-:W-:Y:S01]  /*0db0*/  BSSY.RECONVERGENT B1, `(.L_x_22) ;  /* 0x00000f1000017945 */ /* 0x000fe20003800200 */
[----:B--2---:R-:W-:-:S13]  /*0dc0*/  ISETP.GE.U32.AND P0, PT, R31, R35, PT ;  /* 0x000000231f00720c */ /* 0x004fda0003f06070 */
[----:B------:R-:W-:Y:S05]  /*0dd0*/  @P0 BRA `(.L_x_23) ;  /* 0x0000000800b40947 */ /* 0x000fea0003800000 */
[----:B------:R-:W-:-:S13]  /*0de0*/  ISETP.GE.AND P0, PT, R31, R35, PT ;  /* 0x000000231f00720c */ /* 0x000fda0003f06270 */
[----:B------:R-:W-:Y:S05]  /*0df0*/  @P0 BRA `(.L_x_24) ;  /* 0x0000000400a00947 */ /* 0x000fea0003800000 */
[----:B------:R-:W-:Y:S01]  /*0e00*/  IMAD.IADD R30, R31, 0x1, R0 ;  /* 0x000000011f1e7824 */ /* 0x000fe200078e0200 */
[----:B------:R-:W-:Y:S04]  /*0e10*/  BSSY.RECONVERGENT B0, `(.L_x_25) ;  /* 0x000004e000007945 */ /* 0x000fe80003800200 */
[----:B------:R-:W-:-:S13]  /*0e20*/  ISETP.GT.AND P0, PT, R30, RZ, PT ;  /* 0x000000ff1e00720c */ /* 0x000fda0003f04270 */
[----:B------:R-:W-:Y:S05]  /*0e30*/  @!P0 BRA `(.L_x_26) ;  /* 0x00000004002c8947 */ /* 0x000fea0003800000 */
[C---:B------:R-:W-:Y:S01]  /*0e40*/  IADD3 R6, PT, PT, R31.reuse, -0x1, RZ ;  /* 0xffffffff1f067810 */ /* 0x040fe20007ffe0ff */
[----:B------:R-:W-:Y:S01]  /*0e50*/  BSSY.RECONVERGENT B2, `(.L_x_27) ;  /* 0x000001f000027945 */ /* 0x000fe20003800200 */
[----:B------:R-:W-:Y:S01]  /*0e60*/  LOP3.LUT R33, R31, 0x7, RZ, 0xc0, !PT ;  /* 0x000000071f217812 */ /* 0x000fe200078ec0ff */
[----:B------:R-:W-:Y:S01]  /*0e70*/  HFMA2 R28, -RZ, RZ, 0, 0 ;  /* 0x00000000ff1c7431 */ /* 0x000fe200000001ff */
[----:B------:R-:W-:Y:S02]  /*0e80*/  ISETP.GE.U32.AND P0, PT, R6, 0x7, PT ;  /* 0x000000070600780c */ /* 0x000fe40003f06070 */
[----:B------:R-:W-:-:S11]  /*0e90*/  ISETP.NE.AND P1, PT, R33, RZ, PT ;  /* 0x000000ff2100720c */ /* 0x000fd60003f25270 */
[----:B------:R-:W-:Y:S05]  /*0ea0*/  @!P0 BRA `(.L_x_28) ;  /* 0x0000000000648947 */ /* 0x000fea0003800000 */
[----:B------:R-:W1:Y:S01]  /*0eb0*/  LDC R37, c[0x0][0x390] ;  /* 0x0000e400ff257b82 */ /* 0x000e620000000800 */
[----:B------:R-:W-:Y:S02]  /*0ec0*/  IADD3 R28, PT, PT, R30, -R33, RZ ;  /* 0x800000211e1c7210 */ /* 0x000fe40007ffe0ff */
[----:B------:R-:W-:-:S05]  /*0ed0*/  MOV R29, RZ ;  /* 0x000000ff001d7202 */ /* 0x000fca0000000f00 */
[----:B------:R-:W2:Y:S02]  /*0ee0*/  LDC.64 R26, c[0x0][0x3a8] ;  /* 0x0000ea00ff1a7b82 */ /* 0x000ea40000000a00 */
.L_x_29:
[C---:B-1-3--:R-:W-:Y:S01]  /*0ef0*/  IMAD R7, R29.reuse, R37, R3 ;  /* 0x000000251d077224 */ /* 0x04afe200078e0203 */
[----:B------:R-:W-:Y:S01]  /*0f00*/  IADD3 R29, PT, PT, R29, 0x8, RZ ;  /* 0x000000081d1d7810 */ /* 0x000fe20007ffe0ff */
[----:B------:R-:W-:Y:S02]  /*0f10*/  IMAD.MOV.U32 R39, RZ, RZ, 0x7fffffff ;  /* 0x7fffffffff277424 */ /* 0x000fe400078e00ff */
[----:B--2---:R-:W-:Y:S01]  /*0f20*/  IMAD.WIDE R6, R7, 0x4, R26 ;  /* 0x0000000407067825 */ /* 0x004fe200078e021a */
[----:B------:R-:W-:-:S04]  /*0f30*/  ISETP.NE.AND P0, PT, R29, R28, PT ;  /* 0x0000001c1d00720c */ /* 0x000fc80003f05270 */
        /* <DEDUP_REMOVED lines=16> */
.L_x_28:
[----:B0-----:R-:W-:Y:S05]  /*1040*/  BSYNC.RECONVERGENT B2 ;  /* 0x0000000000027941 */ /* 0x001fea0003800200 */
.L_x_27:
[----:B------:R-:W-:Y:S05]  /*1050*/  @!P1 BRA `(.L_x_26) ;  /* 0x0000000000a49947 */ /* 0x000fea0003800000 */
[----:B------:R-:W-:Y:S01]  /*1060*/  ISETP.GE.U32.AND P0, PT, R33, 0x4, PT ;  /* 0x000000042100780c */ /* 0x000fe20003f06070 */
[----:B------:R-:W-:Y:S01]  /*1070*/  BSSY.RECONVERGENT B2, `(.L_x_30) ;  /* 0x0000011000027945 */ /* 0x000fe20003800200 */
[----:B---3--:R-:W-:-:S04]  /*1080*/  LOP3.LUT R14, R31, 0x3, RZ, 0xc0, !PT ;  /* 0x000000031f0e7812 */ /* 0x008fc800078ec0ff */
[----:B------:R-:W-:-:S07]  /*1090*/  ISETP.NE.AND P1, PT, R14, RZ, PT ;  /* 0x000000ff0e00720c */ /* 0x000fce0003f25270 */
[----:B------:R-:W-:Y:S06]  /*10a0*/  @!P0 BRA `(.L_x_31) ;  /* 0x0000000000348947 */ /* 0x000fec0003800000 */
        /* <DEDUP_REMOVED lines=13> */
.L_x_31:
[----:B------:R-:W-:Y:S05]  /*1180*/  BSYNC.RECONVERGENT B2 ;  /* 0x0000000000027941 */ /* 0x000fea0003800200 */
.L_x_30:
        /* <DEDUP_REMOVED lines=10> */
[C---:B--2---:R-:W-:Y:S02]  /*1230*/  IMAD R13, R28.reuse, R9, R3 ;  /* 0x000000091c0d7224 */ /* 0x044fe400078e0203 */
[----:B------:R-:W-:-:S02]  /*1240*/  VIADD R28, R28, 0x2 ;  /* 0x000000021c1c7836 */ /* 0x000fc40000000000 */
[----:B---3--:R-:W-:Y:S01]  /*1250*/  IMAD.WIDE R6, R13, 0x4, R6 ;  /* 0x000000040d067825 */ /* 0x008fe200078e0206 */
[----:B------:R-:W-:-:S03]  /*1260*/  MOV R13, 0x7fffffff ;  /* 0x7fffffff000d7802 */ /* 0x000fc60000000f00 */
[----:B------:R-:W-:Y:S02]  /*1270*/  IMAD.WIDE R8, R9, 0x4, R6 ;  /* 0x0000000409087825 */ /* 0x000fe400078e0206 */
[----:B------:R2:W-:Y:S04]  /*1280*/  STG.E desc[UR6][R6.64], R13 ;  /* 0x0000000d06007986 */ /* 0x0005e8000c101906 */
[----:B------:R2:W-:Y:S02]  /*1290*/  STG.E desc[UR6][R8.64], R13 ;  /* 0x0000000d08007986 */ /* 0x0005e4000c101906 */
.L_x_33:
[----:B------:R-:W-:Y:S05]  /*12a0*/  BSYNC.RECONVERGENT B2 ;  /* 0x0000000000027941 */ /* 0x000fea0003800200 */
.L_x_32:
[----:B0-2---:R-:W-:Y:S01]  /*12b0*/  @!P1 IMAD R7, R28, R12, R3 ;  /* 0x0000000c1c079224 */ /* 0x005fe200078e0203 */
[----:B------:R-:W-:-:S03]  /*12c0*/  @!P1 MOV R9, 0x7fffffff ;  /* 0x7fffffff00099802 */ /* 0x000fc60000000f00 */
[----:B-1----:R-:W-:-:S05]  /*12d0*/  @!P1 IMAD.WIDE R6, R7, 0x4, R10 ;  /* 0x0000000407069825 */ /* 0x002fca00078e020a */
[----:B------:R1:W-:Y:S02]  /*12e0*/  @!P1 STG.E desc[UR6][R6.64], R9 ;  /* 0x0000000906009986 */ /* 0x0003e4000c101906 */
.L_x_26:
[----:B0-----:R-:W-:Y:S05]  /*12f0*/  BSYNC.RECONVERGENT B0 ;  /* 0x0000000000007941 */ /* 0x001fea0003800200 */
.L_x_25:
[----:B------:R-:W-:Y:S01]  /*1300*/  ISETP.GE.AND P0, PT, R30, R35, PT ;  /* 0x000000231e00720c */ /* 0x000fe20003f06270 */
[----:B------:R-:W-:-:S12]  /*1310*/  BSSY.RECONVERGENT B0, `(.L_x_34) ;  /* 0x0000015000007945 */ /* 0x000fd80003800200 */
[----:B------:R-:W-:Y:S05]  /*1320*/  @P0 BRA `(.L_x_35) ;  /* 0x00000000004c0947 */ /* 0x000fea0003800000 */
[----:B---3--:R-:W1:Y:S08]  /*1330*/  LDC R15, c[0x0][0x390] ;  /* 0x0000e400ff0f7b82 */ /* 0x008e700000000800 */
[----:B------:R-:W0:Y:S08]  /*1340*/  LDC.64 R10, c[0x0][0x380] ;  /* 0x0000e000ff0a7b82 */ /* 0x000e300000000a00 */
[----:B------:R-:W2:Y:S01]  /*1350*/  LDC.64 R12, c[0x0][0x3a8] ;  /* 0x0000ea00ff0c7b82 */ /* 0x000ea20000000a00 */
[----:B-1----:R-:W-:-:S04]  /*1360*/  IMAD R9, R30, R15, R3 ;  /* 0x0000000f1e097224 */ /* 0x002fc800078e0203 */
[----:B0-----:R-:W-:-:S06]  /*1370*/  IMAD.WIDE R6, R9, 0x4, R10 ;  /* 0x0000000409067825 */ /* 0x001fcc00078e020a */
[----:B------:R-:W3:Y:S01]  /*1380*/  LDG.E.CONSTANT R7, desc[UR6][R6.64] ;  /* 0x0000000606077981 */ /* 0x000ee2000c1e9900 */
[----:B------:R-:W-:Y:S01]  /*1390*/  IADD3 R14, PT, PT, R30, 0x1, RZ ;  /* 0x000000011e0e7810 */ /* 0x000fe20007ffe0ff */
[----:B--2---:R-:W-:-:S03]  /*13a0*/  IMAD.WIDE R8, R9, 0x4, R12 ;  /* 0x0000000409087825 */ /* 0x004fc600078e020c */
[----:B------:R-:W-:Y:S02]  /*13b0*/  ISETP.NE.AND P0, PT, R14, R35, PT ;  /* 0x000000230e00720c */ /* 0x000fe40003f05270 */
[----:B---3--:R0:W-:Y:S11]  /*13c0*/  STG.E desc[UR6][R8.64], R7 ;  /* 0x0000000708007986 */ /* 0x0081f6000c101906 */
[----:B------:R-:W-:Y:S05]  /*13d0*/  @!P0 BRA `(.L_x_35) ;  /* 0x0000000000208947 */ /* 0x000fea0003800000 */
.L_x_36:
[----:B0-2---:R-:W-:-:S04]  /*13e0*/  IMAD R9, R14, R15, R3 ;  /* 0x0000000f0e097224 */ /* 0x005fc800078e0203 */
[----:B------:R-:W-:-:S06]  /*13f0*/  IMAD.WIDE R6, R9, 0x4, R10 ;  /* 0x0000000409067825 */ /* 0x000fcc00078e020a */
[----:B------:R-:W2:Y:S01]  /*1400*/  LDG.E.CONSTANT R7, desc[UR6][R6.64] ;  /* 0x0000000606077981 */ /* 0x000ea2000c1e9900 */
[----:B------:R-:W-:Y:S01]  /*1410*/  IMAD.WIDE R8, R9, 0x4, R12 ;  /* 0x0000000409087825 */ /* 0x000fe200078e020c */
[----:B------:R-:W-:-:S04]  /*1420*/  IADD3 R14, PT, PT, R14, 0x1, RZ ;  /* 0x000000010e0e7810 */ /* 0x000fc80007ffe0ff */
[----:B------:R-:W-:Y:S01]  /*1430*/  ISETP.NE.AND P0, PT, R14, R35, PT ;  /* 0x000000230e00720c */ /* 0x000fe20003f05270 */
[----:B--2---:R2:W-:-:S12]  /*1440*/  STG.E desc[UR6][R8.64], R7 ;  /* 0x0000000708007986 */ /* 0x0045d8000c101906 */
[----:B------:R-:W-:Y:S05]  /*1450*/  @P0 BRA `(.L_x_36) ;  /* 0xfffffffc00e00947 */ /* 0x000fea000383ffff */
.L_x_35:
[----:B------:R-:W-:Y:S05]  /*1460*/  BSYNC.RECONVERGENT B0 ;  /* 0x0000000000007941 */ /* 0x000fea0003800200 */
.L_x_34:
[----:B------:R-:W-:Y:S05]  /*1470*/  BRA `(.L_x_37) ;  /* 0x0000000800107947 */ /* 0x000fea0003800000 */
.L_x_24:
[----:B------:R-:W-:Y:S01]  /*1480*/  ISETP.GE.U32.AND P0, PT, R5, 0x7, PT ;  /* 0x000000070500780c */ /* 0x000fe20003f06070 */
[----:B------:R-:W-:-:S12]  /*1490*/  HFMA2 R14, -RZ, RZ, 0, 0 ;  /* 0x00000000ff0e7431 */ /* 0x000fd800000001ff */
[----:B------:R-:W-:Y:S05]  /*14a0*/  @!P0 BRA `(.L_x_38) ;  /* 0x0000000000648947 */ /* 0x000fea0003800000 */
[----:B------:R-:W1:Y:S01]  /*14b0*/  LDC R29, c[0x0][0x390] ;  /* 0x0000e400ff1d7b82 */ /* 0x000e620000000800 */
[----:B0-----:R-:W-:-:S07]  /*14c0*/  UMOV UR4, URZ ;  /* 0x000000ff00047c82 */ /* 0x001fce0008000000 */
[----:B------:R-:W0:Y:S02]  /*14d0*/  LDC.64 R26, c[0x0][0x3a8] ;  /* 0x0000ea00ff1a7b82 */ /* 0x000e240000000a00 */
.L_x_39:
[----:B-12---:R-:W-:Y:S01]  /*14e0*/  IMAD R7, R29, UR4, R3 ;  /* 0x000000041d077c24 */ /* 0x006fe2000f8e0203 */
[----:B------:R-:W-:Y:S01]  /*14f0*/  UIADD3 UR4, UPT, UPT, UR4, 0x8, URZ ;  /* 0x0000000804047890 */ /* 0x000fe2000fffe0ff */
[----:B------:R-:W-:Y:S02]  /*1500*/  IMAD.MOV.U32 R31, RZ, RZ, 0x7fffffff ;  /* 0x7fffffffff1f7424 */ /* 0x000fe400078e00ff */
[----:B0-----:R-:W-:-:S03]  /*1510*/  IMAD.WIDE R6, R7, 0x4, R26 ;  /* 0x0000000407067825 */ /* 0x001fc600078e021a */
[----:B------:R-:W-:Y:S02]  /*1520*/  ISETP.NE.AND P0, PT, R2, UR4, PT ;  /* 0x0000000402007c0c */ /* 0x000fe4000bf05270 */
        /* <DEDUP_REMOVED lines=16> */
[----:B--2---:R-:W-:-:S07]  /*1630*/  MOV R14, R2 ;  /* 0x00000002000e7202 */ /* 0x004fce0000000f00 */
.L_x_38:
[----:B------:R-:W-:-:S13]  /*1640*/  ISETP.NE.AND P0, PT, R22, RZ, PT ;  /* 0x000000ff1600720c */ /* 0x000fda0003f05270 */
[----:B------:R-:W-:Y:S05]  /*1650*/  @!P0 BRA `(.L_x_37) ;  /* 0x0000000400988947 */ /* 0x000fea0003800000 */
[----:B------:R-:W-:Y:S02]  /*1660*/  ISETP.GE.U32.AND P0, PT, R24, 0x3, PT ;  /* 0x000000031800780c */ /* 0x000fe40003f06070 */
[----:B------:R-:W-:-:S11]  /*1670*/  ISETP.NE.AND P1, PT, R23, RZ, PT ;  /* 0x000000ff1700720c */ /* 0x000fd60003f25270 */
[----:B------:R-:W-:Y:S05]  /*1680*/  @!P0 BRA `(.L_x_40) ;  /* 0x0000000000348947 */ /* 0x000fea0003800000 */
[----:B------:R-:W1:Y:S01]  /*1690*/  LDC R13, c[0x0][0x390] ;  /* 0x0000e400ff0d7b82 */ /* 0x000e620000000800 */
[----:B------:R-:W-:-:S07]  /*16a0*/  MOV R15, 0x7fffffff ;  /* 0x7fffffff000f7802 */ /* 0x000fce0000000f00 */
[----:B------:R-:W2:Y:S01]  /*16b0*/  LDC.64 R6, c[0x0][0x3a8] ;  /* 0x0000ea00ff067b82 */ /* 0x000ea20000000a00 */
[C---:B-1----:R-:W-:Y:S01]  /*16c0*/  IMAD R9, R14.reuse, R13, R3 ;  /* 0x0000000d0e097224 */ /* 0x042fe200078e0203 */
[----:B------:R-:W-:-:S03]  /*16d0*/  IADD3 R14, PT, PT, R14, 0x4, RZ ;  /* 0x000000040e0e7810 */ /* 0x000fc60007ffe0ff */
[----:B--2---:R-:W-:-:S05]  /*16e0*/  IMAD.WIDE R6, R9, 0x4, R6 ;  /* 0x0000000409067825 */ /* 0x004fca00078e0206 */
[----:B------:R1:W-:Y:S01]  /*16f0*/  STG.E desc[UR6][R6.64], R15 ;  /* 0x0000000f06007986 */ /* 0x0003e2000c101906 */
[----:B------:R-:W-:-:S05]  /*1700*/  IMAD.WIDE R8, R13, 0x4, R6 ;  /* 0x000000040d087825 */ /* 0x000fca00078e0206 */
[----:B------:R1:W-:Y:S01]  /*1710*/  STG.E desc[UR6][R8.64], R15 ;  /* 0x0000000f08007986 */ /* 0x0003e2000c101906 */
[----:B------:R-:W-:-:S05]  /*1720*/  IMAD.WIDE R10, R13, 0x4, R8 ;  /* 0x000000040d0a7825 */ /* 0x000fca00078e0208 */
[----:B------:R1:W-:Y:S01]  /*1730*/  STG.E desc[UR6][R10.64], R15 ;  /* 0x0000000f0a007986 */ /* 0x0003e2000c101906 */
[----:B------:R-:W-:-:S05]  /*1740*/  IMAD.WIDE R12, R13, 0x4, R10 ;  /* 0x000000040d0c7825 */ /* 0x000fca00078e020a */
[----:B------:R1:W-:Y:S02]  /*1750*/  STG.E desc[UR6][R12.64], R15 ;  /* 0x0000000f0c007986 */ /* 0x0003e4000c101906 */
.L_x_40:
[----:B------:R-:W-:Y:S05]  /*1760*/  @!P1 BRA `(.L_x_37) ;  /* 0x0000000400549947 */ /* 0x000fea0003800000 */
[----:B------:R-:W-:Y:S02]  /*1770*/  ISETP.NE.AND P0, PT, R25, RZ, PT ;  /* 0x000000ff1900720c */ /* 0x000fe40003f05270 */
[----:B------:R-:W-:-:S11]  /*1780*/  ISETP.NE.AND P1, PT, R4, RZ, PT ;  /* 0x000000ff0400720c */ /* 0x000fd60003f25270 */
[----:B------:R-:W-:Y:S05]  /*1790*/  @!P0 BRA `(.L_x_41) ;  /* 0x0000000000248947 */ /* 0x000fea0003800000 */
[----:B-1----:R-:W1:Y:S08]  /*17a0*/  LDC R9, c[0x0][0x390] ;  /* 0x0000e400ff097b82 */ /* 0x002e700000000800 */
[----:B------:R-:W2:Y:S01]  /*17b0*/  LDC.64 R6, c[0x0][0x3a8] ;  /* 0x0000ea00ff067b82 */ /* 0x000ea20000000a00 */
[C---:B-1----:R-:W-:Y:S02]  /*17c0*/  IMAD R11, R14.reuse, R9, R3 ;  /* 0x000000090e0b7224 */ /* 0x042fe400078e0203 */
[----:B------:R-:W-:-:S02]  /*17d0*/  VIADD R14, R14, 0x2 ;  /* 0x000000020e0e7836 */ /* 0x000fc40000000000 */
[----:B--2---:R-:W-:Y:S01]  /*17e0*/  IMAD.WIDE R6, R11, 0x4, R6 ;  /* 0x000000040b067825 */ /* 0x004fe200078e0206 */
[----:B------:R-:W-:-:S03]  /*17f0*/  MOV R11, 0x7fffffff ;  /* 0x7fffffff000b7802 */ /* 0x000fc60000000f00 */
[----:B------:R-:W-:Y:S02]  /*1800*/  IMAD.WIDE R8, R9, 0x4, R6 ;  /* 0x0000000409087825 */ /* 0x000fe400078e0206 */
[----:B------:R2:W-:Y:S04]  /*1810*/  STG.E desc[UR6][R6.64], R11 ;  /* 0x0000000b06007986 */ /* 0x0005e8000c101906 */
[----:B------:R2:W-:Y:S02]  /*1820*/  STG.E desc[UR6][R8.64], R11 ;  /* 0x0000000b08007986 */ /* 0x0005e4000c101906 */
.L_x_41:
[----:B------:R-:W-:Y:S05]  /*1830*/  @!P1 BRA `(.L_x_37) ;  /* 0x0000000400209947 */ /* 0x000fea0003800000 */
[----:B-12---:R-:W1:Y:S01]  /*1840*/  LDC.64 R6, c[0x0][0x3a8] ;  /* 0x0000ea00ff067b82 */ /* 0x006e620000000a00 */
[----:B0-----:R-:W0:Y:S01]  /*1850*/  LDCU UR4, c[0x0][0x390] ;  /* 0x00007200ff0477ac */ /* 0x001e220008000800 */
[----:B------:R-:W-:Y:S01]  /*1860*/  MOV R11, 0x7fffffff ;  /* 0x7fffffff000b7802 */ /* 0x000fe20000000f00 */
[----:B0-----:R-:W-:-:S04]  /*1870*/  IMAD R9, R14, UR4, R3 ;  /* 0x000000040e097c24 */ /* 0x001fc8000f8e0203 */
[----:B-1----:R-:W-:-:S05]  /*1880*/  IMAD.WIDE R6, R9, 0x4, R6 ;  /* 0x0000000409067825 */ /* 0x002fca00078e0206 */
[----:B------:R4:W-:Y:S01]  /*1890*/  STG.E desc[UR6][R6.64], R11 ;  /* 0x0000000b06007986 */ /* 0x0009e2000c101906 */
[----:B------:R-:W-:Y:S05]  /*18a0*/  BRA `(.L_x_37) ;  /* 0x0000000400047947 */ /* 0x000fea0003800000 */
.L_x_23:
[----:B------:R-:W-:Y:S01]  /*18b0*/  ISETP.GE.U32.AND P0, PT, R5, 0x7, PT ;  /* 0x000000070500780c */ /* 0x000fe20003f06070 */
[----:B------:R-:W-:-:S12]  /*18c0*/  HFMA2 R14, -RZ, RZ, 0, 0 ;  /* 0x00000000ff0e7431 */ /* 0x000fd800000001ff */
[----:B------:R-:W-:Y:S05]  /*18d0*/  @!P0 BRA `(.L_x_42) ;  /* 0x0000000000648947 */ /* 0x000fea0003800000 */
[----:B------:R-:W1:Y:S01]  /*18e0*/  LDC R29, c[0x0][0x390] ;  /* 0x0000e400ff1d7b82 */ /* 0x000e620000000800 */
[----:B0-----:R-:W-:-:S07]  /*18f0*/  UMOV UR4, URZ ;  /* 0x000000ff00047c82 */ /* 0x001fce0008000000 */
[----:B------:R-:W0:Y:S02]  /*1900*/  LDC.64 R26, c[0x0][0x3a8] ;  /* 0x0000ea00ff1a7b82 */ /* 0x000e240000000a00 */
.L_x_43:
[----:B-12---:R-:W-:Y:S01]  /*1910*/  IMAD R7, R29, UR4, R3 ;  /* 0x000000041d077c24 */ /* 0x006fe2000f8e0203 */
[----:B------:R-:W-:Y:S01]  /*1920*/  MOV R31, 0x7fffffff ;  /* 0x7fffffff001f7802 */ /* 0x000fe20000000f00 */
[----:B------:R-:W-:Y:S02]  /*1930*/  UIADD3 UR4, UPT, UPT, UR4, 0x8, URZ ;  /* 0x0000000804047890 */ /* 0x000fe4000fffe0ff */
[----:B0-----:R-:W-:-:S04]  /*1940*/  IMAD.WIDE R6, R7, 0x4, R26 ;  /* 0x0000000407067825 */ /* 0x001fc800078e021a */
[----:B------:R-:W-:Y:S01]  /*1950*/  ISETP.NE.AND P0, PT, R2, UR4, PT ;  /* 0x0000000402007c0c */ /* 0x000fe2000bf05270 */
        /* <DEDUP_REMOVED lines=17> */
.L_x_42:
[----:B------:R-:W-:-:S13]  /*1a70*/  ISETP.NE.AND P0, PT, R22, RZ, PT ;  /* 0x000000ff1600720c */ /* 0x000fda0003f05270 */
[----:B------:R-:W-:Y:S05]  /*1a80*/  @!P0 BRA `(.L_x_37) ;  /* 0x00000000008c8947 */ /* 0x000fea0003800000 */
[----:B------:R-:W-:Y:S02]  /*1a90*/  ISETP.GE.U32.AND P0, PT, R24, 0x3, PT ;  /* 0x000000031800780c */ /* 0x000fe40003f06070 */
[----:B------:R-:W-:-:S11]  /*1aa0*/  ISETP.NE.AND P1, PT, R23, RZ, PT ;  /* 0x000000ff1700720c */ /* 0x000fd60003f25270 */
[----:B------:R-:W-:Y:S05]  /*1ab0*/  @!P0 BRA `(.L_x_44) ;  /* 0x0000000000348947 */ /* 0x000fea0003800000 */
[----:B------:R-:W1:Y:S01]  /*1ac0*/  LDC R13, c[0x0][0x390] ;  /* 0x0000e400ff0d7b82 */ /* 0x000e620000000800 */
[----:B------:R-:W-:-:S07]  /*1ad0*/  IMAD.MOV.U32 R15, RZ, RZ, 0x7fffffff ;  /* 0x7fffffffff0f7424 */ /* 0x000fce00078e00ff */
        /* <DEDUP_REMOVED lines=11> */
.L_x_44:
[----:B------:R-:W-:Y:S05]  /*1b90*/  @!P1 BRA `(.L_x_37) ;  /* 0x0000000000489947 */ /* 0x000fea0003800000 */
[----:B------:R-:W-:Y:S02]  /*1ba0*/  ISETP.NE.AND P1, PT, R4, RZ, PT ;  /* 0x000000ff0400720c */ /* 0x000fe40003f25270 */
[----:B------:R-:W-:-:S11]  /*1bb0*/  ISETP.NE.AND P0, PT, R25, RZ, PT ;  /* 0x000000ff1900720c */ /* 0x000fd60003f05270 */
[----:B-1----:R-:W1:Y:S08]  /*1bc0*/  @P1 LDC R12, c[0x0][0x390] ;  /* 0x0000e400ff0c1b82 */ /* 0x002e700000000800 */
[----:B------:R-:W2:Y:S01]  /*1bd0*/  @P1 LDC.64 R10, c[0x0][0x3a8] ;  /* 0x0000ea00ff0a1b82 */ /* 0x000ea20000000a00 */
[----:B------:R-:W-:Y:S05]  /*1be0*/  @!P0 BRA `(.L_x_45) ;  /* 0x0000000000248947 */ /* 0x000fea0003800000 */
[----:B------:R-:W3:Y:S08]  /*1bf0*/  LDC R9, c[0x0][0x390] ;  /* 0x0000e400ff097b82 */ /* 0x000ef00000000800 */
[----:B------:R-:W4:Y:S01]  /*1c00*/  LDC.64 R6, c[0x0][0x3a8] ;  /* 0x0000ea00ff067b82 */ /* 0x000f220000000a00 */
[C---:B---3--:R-:W-:Y:S01]  /*1c10*/  IMAD R13, R14.reuse, R9, R3 ;  /* 0x000000090e0d7224 */ /* 0x048fe200078e0203 */
[----:B------:R-:W-:-:S03]  /*1c20*/  IADD3 R14, PT, PT, R14, 0x2, RZ ;  /* 0x000000020e0e7810 */ /* 0x000fc60007ffe0ff */
[----:B----4-:R-:W-:Y:S01]  /*1c30*/  IMAD.WIDE R6, R13, 0x4, R6 ;  /* 0x000000040d067825 */ /* 0x010fe200078e0206 */
[----:B------:R-:W-:-:S03]  /*1c40*/  MOV R13, 0x7fffffff ;  /* 0x7fffffff000d7802 */ /* 0x000fc60000000f00 */
[----:B------:R-:W-:Y:S02]  /*1c50*/  IMAD.WIDE R8, R9, 0x4, R6 ;  /* 0x0000000409087825 */ /* 0x000fe400078e0206 */
[----:B------:R3:W-:Y:S04]  /*1c60*/  STG.E desc[UR6][R6.64], R13 ;  /* 0x0000000d06007986 */ /* 0x0007e8000c101906 */
[----:B------:R3:W-:Y:S02]  /*1c70*/  STG.E desc[UR6][R8.64], R13 ;  /* 0x0000000d08007986 */ /* 0x0007e4000c101906 */
.L_x_45:
[----:B-1-3--:R-:W-:Y:S01]  /*1c80*/  @P1 IMAD R7, R14, R12, R3 ;  /* 0x0000000c0e071224 */ /* 0x00afe200078e0203 */
[----:B------:R-:W-:-:S03]  /*1c90*/  @P1 MOV R9, 0x7fffffff ;  /* 0x7fffffff00091802 */ /* 0x000fc60000000f00 */
[----:B--2---:R-:W-:-:S05]  /*1ca0*/  @P1 IMAD.WIDE R6, R7, 0x4, R10 ;  /* 0x0000000407061825 */ /* 0x004fca00078e020a */
[----:B------:R1:W-:Y:S02]  /*1cb0*/  @P1 STG.E desc[UR6][R6.64], R9 ;  /* 0x0000000906001986 */ /* 0x0003e4000c101906 */
.L_x_37:
[----:B0-----:R-:W-:Y:S05]  /*1cc0*/  BSYNC.RECONVERGENT B1 ;  /* 0x0000000000017941 */ /* 0x001fea0003800200 */
.L_x_22:
[----:B------:R-:W0:Y:S01]  /*1cd0*/  LDCU UR4, c[0x0][0x390] ;  /* 0x00007200ff0477ac */ /* 0x000e220008000800 */
[----:B------:R-:W-:-:S05]  /*1ce0*/  VIADD R3, R3, UR5 ;  /* 0x0000000503037c36 */ /* 0x000fca0008000000 */
[----:B0-----:R-:W-:-:S13]  /*1cf0*/  ISETP.GE.AND P0, PT, R3, UR4, PT ;  /* 0x0000000403007c0c */ /* 0x001fda000bf06270 */
[----:B------:R-:W-:Y:S05]  /*1d00*/  @!P0 BRA `(.L_x_46) ;  /* 0xfffffff000188947 */ /* 0x000fea000383ffff */
[----:B------:R-:W-:Y:S05]  /*1d10*/  EXIT ;  /* 0x000000000000794d */ /* 0x000fea0003800000 */
.L_x_7:
[----:B------:R-:W0:Y:S01]  /*1d20*/  LDCU.64 UR8, c[0x0][0x3a0] ;  /* 0x00007400ff0877ac */ /* 0x000e220008000a00 */
[----:B------:R-:W-:Y:S01]  /*1d30*/  ISETP.GE.AND P0, PT, R5, 0x2, PT ;  /* 0x000000020500780c */ /* 0x000fe20003f06270 */
[----:B------:R1:W2:Y:S01]  /*1d40*/  I2F.F64 R28, R5 ;  /* 0x00000005001c7312 */ /* 0x0002a20000201c00 */
[----:B------:R-:W-:Y:S01]  /*1d50*/  IADD3 R2, PT, PT, R8, -0x1, RZ ;  /* 0xffffffff08027810 */ /* 0x000fe20007ffe0ff */
[----:B------:R-:W3:Y:S06]  /*1d60*/  LDCU UR4, c[0x0][0x39c] ;  /* 0x00007380ff0477ac */ /* 0x000eec0008000800 */
[----:B0-----:R-:W0:Y:S08]  /*1d70*/  F2F.F64.F32 R24, UR8 ;  /* 0x0000000800187d10 */ /* 0x001e300008201800 */
[----:B------:R-:W4:Y:S08]  /*1d80*/  F2F.F64.F32 R26, UR9 ;  /* 0x00000009001a7d10 */ /* 0x000f300008201800 */
[----:B---3--:R-:W3:Y:S01]  /*1d90*/  F2F.F64.F32 R30, UR4 ;  /* 0x00000004001e7d10 */ /* 0x008ee20008201800 */
[----:B012---:R-:W-:Y:S05]  /*1da0*/  @!P0 BRA `(.L_x_47) ;  /* 0x00000020008c8947 */ /* 0x007fea0003800000 */
[C---:B------:R-:W-:Y:S02]  /*1db0*/  IADD3 R4, PT, PT, R5.reuse, 0xf, RZ ;  /* 0x0000000f05047810 */ /* 0x040fe40007ffe0ff */
[C---:B------:R-:W-:Y:S02]  /*1dc0*/  IADD3 R10, PT, PT, R5.reuse, 0x7, RZ ;  /* 0x00000007050a7810 */ /* 0x040fe40007ffe0ff */
[----:B------:R-:W-:Y:S02]  /*1dd0*/  LOP3.LUT R6, R4, 0xf, RZ, 0xc0, !PT ;  /* 0x0000000f04067812 */ /* 0x000fe400078ec0ff */
[----:B------:R-:W-:Y:S02]  /*1de0*/  LOP3.LUT R7, R10, 0x7, RZ, 0xc0, !PT ;  /* 0x000000070a077812 */ /* 0x000fe400078ec0ff */
[----:B------:R-:W-:Y:S02]  /*1df0*/  IADD3 R5, PT, PT, R5, -0x2, RZ ;  /* 0xfffffffe05057810 */ /* 0x000fe40007ffe0ff */
[----:B------:R-:W-:Y:S01]  /*1e00*/  IADD3 R6, PT, PT, R6, -0x1, RZ ;  /* 0xffffffff06067810 */ /* 0x000fe20007ffe0ff */
[----:B------:R-:W-:Y:S01]  /*1e10*/  VIADD R7, R7, 0xffffffff ;  /* 0xffffffff07077836 */ /* 0x000fe20000000000 */
[----:B------:R-:W-:-:S02]  /*1e20*/  ISETP.GE.U32.AND P3, PT, R5, 0xf, PT ;  /* 0x0000000f0500780c */ /* 0x000fc40003f66070 */
[----:B------:R-:W-:Y:S02]  /*1e30*/  ISETP.GE.U32.AND P1, PT, R6, 0x7, PT ;  /* 0x000000070600780c */ /* 0x000fe40003f26070 */
[C---:B------:R-:W-:Y:S02]  /*1e40*/  LOP3.LUT R5, R8.reuse, 0x7, RZ, 0xc0, !PT ;  /* 0x0000000708057812 */ /* 0x040fe400078ec0ff */
[C---:B------:R-:W-:Y:S02]  /*1e50*/  LOP3.LUT R6, R8.reuse, 0x3, RZ, 0xc0, !PT ;  /* 0x0000000308067812 */ /* 0x040fe400078ec0ff */
[----:B------:R-:W-:Y:S02]  /*1e60*/  ISETP.GE.U32.AND P2, PT, R7, 0x3, PT ;  /* 0x000000030700780c */ /* 0x000fe40003f46070 */
[C---:B------:R-:W-:Y:S02]  /*1e70*/  LOP3.LUT R7, R8.reuse, 0x7ffffff8, RZ, 0xc0, !PT ;  /* 0x7ffffff808077812 */ /* 0x040fe400078ec0ff */
[----:B------:R-:W-:-:S02]  /*1e80*/  LOP3.LUT R8, R8, 0x1, RZ, 0xc0, !PT ;  /* 0x0000000108087812 */ /* 0x000fc400078ec0ff */
[----:B------:R-:W-:Y:S02]  /*1e90*/  LOP3.LUT R9, R0, 0xfffffff0, RZ, 0xc0, !PT ;  /* 0xfffffff000097812 */ /* 0x000fe400078ec0ff */
[----:B------:R-:W-:Y:S02]  /*1ea0*/  LOP3.LUT R10, R10, 0x3, RZ, 0xc0, !PT ;  /* 0x000000030a0a7812 */ /* 0x000fe400078ec0ff */
[----:B------:R-:W-:Y:S02]  /*1eb0*/  IADD3 R11, PT, PT, R5, -0x1, RZ ;  /* 0xffffffff050b7810 */ /* 0x000fe40007ffe0ff */
[----:B------:R-:W-:-:S07]  /*1ec0*/  IADD3 R12, PT, PT, R6, -0x1, RZ ;  /* 0xffffffff060c7810 */ /* 0x000fce0007ffe0ff */
.L_x_76:
[----:B01----:R-:W0:Y:S08]  /*1ed0*/  LDC.64 R16, c[0x0][0x388] ;  /* 0x0000e200ff107b82 */ /* 0x003e300000000a00 */
[----:B------:R-:W1:Y:S01]  /*1ee0*/  LDC R14, c[0x0][0x394] ;  /* 0x0000e500ff0e7b82 */ /* 0x000e620000000800 */
[----:B0-----:R-:W-:-:S05]  /*1ef0*/  IMAD.WIDE R16, R3, 0x4, R16 ;  /* 0x0000000403107825 */ /* 0x001fca00078e0210 */
[----:B------:R-:W1:Y:S01]  /*1f00*/  LDG.E.CONSTANT R13, desc[UR6][R16.64] ;  /* 0x00000006100d7981 */ /* 0x000e62000c1e9900 */
[----:B------:R-:W-:Y:S01]  /*1f10*/  BSSY.RECONVERGENT B1, `(.L_x_48) ;  /* 0x0000207000017945 */ /* 0x000fe20003800200 */
[----:B-1----:R-:W-:-:S04]  /*1f20*/  ISETP.GE.AND P0, PT, R13, R14, PT ;  /* 0x0000000e0d00720c */ /* 0x002fc80003f06270 */
[----:B------:R-:W-:-:S13]  /*1f30*/  ISETP.LT.OR P0, PT, R13, RZ, P0 ;  /* 0x000000ff0d00720c */ /* 0x000fda0000701670 */
[----:B--2---:R-:W-:Y:S05]  /*1f40*/  @!P0 BRA `(.L_x_49) ;  /* 0x0000000400148947 */ /* 0x004fea0003800000 */
[----:B------:R-:W-:-:S13]  /*1f50*/  ISETP.GT.AND P0, PT, R14, RZ, PT ;  /* 0x000000ff0e00720c */ /* 0x000fda0003f04270 */
[----:B------:R-:W-:Y:S05]  /*1f60*/  @!P0 BRA `(.L_x_50) ;  /* 0x0000002000048947 */ /* 0x000fea0003800000 */
[----:B------:R-:W-:Y:S01]  /*1f70*/  ISETP.GE.U32.AND P0, PT, R2, 0x7, PT ;  /* 0x000000070200780c */ /* 0x000fe20003f06070 */
[----:B------:R-:W-:-:S12]  /*1f80*/  HFMA2 R22, -RZ, RZ, 0, 0 ;  /* 0x00000000ff167431 */ /* 0x000fd800000001ff */
[----:B------:R-:W-:Y:S05]  /*1f90*/  @!P0 BRA `(.L_x_51) ;  /* 0x0000000000648947 */ /* 0x000fea0003800000 */
[----:B------:R-:W0:Y:S01]  /*1fa0*/  LDC R13, c[0x0][0x390] ;  /* 0x0000e400ff0d7b82 */ /* 0x000e220000000800 */
[----:B------:R-:W-:-:S07]  /*1fb0*/  UMOV UR4, URZ ;  /* 0x000000ff00047c82 */ /* 0x000fce0008000000 */
[----:B------:R-:W1:Y:S02]  /*1fc0*/  LDC.64 R38, c[0x0][0x3a8] ;  /* 0x0000ea00ff267b82 */ /* 0x000e640000000a00 */
.L_x_52:
[----:B0-2---:R-:W-:Y:S01]  /*1fd0*/  IMAD R15, R13, UR4, R3 ;  /* 0x000000040d0f7c24 */ /* 0x005fe2000f8e0203 */
[----:B------:R-:W-:Y:S01]  /*1fe0*/  MOV R41, 0x7fffffff ;  /* 0x7fffffff00297802 */ /* 0x000fe20000000f00 */
[----:B------:R-:W-:Y:S02]  /*1ff0*/  UIADD3 UR4, UPT, UPT, UR4, 0x8, URZ ;  /* 0x0000000804047890 */ /* 0x000fe4000fffe0ff */
[----:B-1----:R-:W-:-:S04]  /*2000*/  IMAD.WIDE R14, R15, 0x4, R38 ;  /* 0x000000040f0e7825 */ /* 0x002fc800078e0226 */
        /* <DEDUP_REMOVED lines=18> */
.L_x_51:
[----:B------:R-:W-:-:S13]  /*2130*/  ISETP.NE.AND P0, PT, R5, RZ, PT ;  /* 0x000000ff0500720c */ /* 0x000fda0003f05270 */
[----:B------:R-:W-:Y:S05]  /*2140*/  @!P0 BRA `(.L_x_50) ;  /* 0x0000001c008c8947 */ /* 0x000fea0003800000 */
[----:B------:R-:W-:Y:S02]  /*2150*/  ISETP.GE.U32.AND P0, PT, R11, 0x3, PT ;  /* 0x000000030b00780c */ /* 0x000fe40003f06070 */
[----:B------:R-:W-:-:S11]  /*2160*/  ISETP.NE.AND P4, PT, R6, RZ, PT ;  /* 0x000000ff0600720c */ /* 0x000fd60003f85270 */
[----:B------:R-:W-:Y:S05]  /*2170*/  @!P0 BRA `(.L_x_53) ;  /* 0x0000000000348947 */ /* 0x000fea0003800000 */
[----:B------:R-:W0:Y:S08]  /*2180*/  LDC R21, c[0x0][0x390] ;  /* 0x0000e400ff157b82 */ /* 0x000e300000000800 */
[----:B------:R-:W1:Y:S01]  /*2190*/  LDC.64 R14, c[0x0][0x3a8] ;  /* 0x0000ea00ff0e7b82 */ /* 0x000e620000000a00 */
[C---:B0-----:R-:W-:Y:S01]  /*21a0*/  IMAD R13, R22.reuse, R21, R3 ;  /* 0x00000015160d7224 */ /* 0x041fe200078e0203 */
[----:B------:R-:W-:-:S03]  /*21b0*/  IADD3 R22, PT, PT, R22, 0x4, RZ ;  /* 0x0000000416167810 */ /* 0x000fc60007ffe0ff */
[----:B-1----:R-:W-:Y:S01]  /*21c0*/  IMAD.WIDE R14, R13, 0x4, R14 ;  /* 0x000000040d0e7825 */ /* 0x002fe200078e020e */
[----:B------:R-:W-:-:S03]  /*21d0*/  MOV R13, 0x7fffffff ;  /* 0x7fffffff000d7802 */ /* 0x000fc60000000f00 */
[C---:B------:R-:W-:Y:S02]  /*21e0*/  IMAD.WIDE R16, R21.reuse, 0x4, R14 ;  /* 0x0000000415107825 */ /* 0x040fe400078e020e */
[----:B------:R0:W-:Y:S04]  /*21f0*/  STG.E desc[UR6][R14.64], R13 ;  /* 0x0000000d0e007986 */ /* 0x0001e8000c101906 */
[----:B------:R0:W-:Y:S01]  /*2200*/  STG.E desc[UR6][R16.64], R13 ;  /* 0x0000000d10007986 */ /* 0x0001e2000c101906 */
[----:B------:R-:W-:-:S05]  /*2210*/  IMAD.WIDE R18, R21, 0x4, R16 ;  /* 0x0000000415127825 */ /* 0x000fca00078e0210 */
[----:B------:R0:W-:Y:S01]  /*2220*/  STG.E desc[UR6][R18.64], R13 ;  /* 0x0000000d12007986 */ /* 0x0001e2000c101906 */
[----:B------:R-:W-:-:S05]  /*2230*/  IMAD.WIDE R20, R21, 0x4, R18 ;  /* 0x0000000415147825 */ /* 0x000fca00078e0212 */
[----:B------:R0:W-:Y:S02]  /*2240*/  STG.E desc[UR6][R20.64], R13 ;  /* 0x0000000d14007986 */ /* 0x0001e4000c101906 */
.L_x_53:
[----:B------:R-:W-:Y:S05]  /*2250*/  @!P4 BRA `(.L_x_50) ;  /* 0x0000001c0048c947 */ /* 0x000fea0003800000 */
[----:B------:R-:W-:Y:S02]  /*2260*/  ISETP.NE.AND P0, PT, R12, RZ, PT ;  /* 0x000000ff0c00720c */ /* 0x000fe40003f05270 */
[----:B------:R-:W-:-:S11]  /*2270*/  ISETP.NE.AND P4, PT, R8, RZ, PT ;  /* 0x000000ff0800720c */ /* 0x000fd60003f85270 */
[----:B------:R-:W-:Y:S05]  /*2280*/  @!P0 BRA `(.L_x_54) ;  /* 0x0000000000248947 */ /* 0x000fea0003800000 */
[----:B0-----:R-:W0:Y:S08]  /*2290*/  LDC R17, c[0x0][0x390] ;  /* 0x0000e400ff117b82 */ /* 0x001e300000000800 */
[----:B------:R-:W1:Y:S01]  /*22a0*/  LDC.64 R14, c[0x0][0x3a8] ;  /* 0x0000ea00ff0e7b82 */ /* 0x000e620000000a00 */
[C---:B0-----:R-:W-:Y:S01]  /*22b0*/  IMAD R13, R22.reuse, R17, R3 ;  /* 0x00000011160d7224 */ /* 0x041fe200078e0203 */
[----:B------:R-:W-:-:S03]  /*22c0*/  IADD3 R22, PT, PT, R22, 0x2, RZ ;  /* 0x0000000216167810 */ /* 0x000fc60007ffe0ff */
[----:B-1----:R-:W-:Y:S01]  /*22d0*/  IMAD.WIDE R14, R13, 0x4, R14 ;  /* 0x000000040d0e7825 */ /* 0x002fe200078e020e */
[----:B------:R-:W-:-:S03]  /*22e0*/  MOV R13, 0x7fffffff ;  /* 0x7fffffff000d7802 */ /* 0x000fc60000000f00 */
[----:B------:R-:W-:Y:S02]  /*22f0*/  IMAD.WIDE R16, R17, 0x4, R14 ;  /* 0x0000000411107825 */ /* 0x000fe400078e020e */
[----:B------:R1:W-:Y:S04]  /*2300*/  STG.E desc[UR6][R14.64], R13 ;  /* 0x0000000d0e007986 */ /* 0x0003e8000c101906 */
[----:B------:R1:W-:Y:S02]  /*2310*/  STG.E desc[UR6][R16.64], R13 ;  /* 0x0000000d10007986 */ /* 0x0003e4000c101906 */
.L_x_54:
[----:B------:R-:W-:Y:S05]  /*2320*/  @!P4 BRA `(.L_x_50) ;  /* 0x0000001c0014c947 */ /* 0x000fea0003800000 */
[----:B01----:R-:W0:Y:S01]  /*2330*/  LDC.64 R14, c[0x0][0x3a8] ;  /* 0x0000ea00ff0e7b82 */ /* 0x003e220000000a00 */
[----:B------:R-:W1:Y:S01]  /*2340*/  LDCU UR4, c[0x0][0x390] ;  /* 0x00007200ff0477ac */ /* 0x000e620008000800 */
[----:B------:R-:W-:Y:S01]  /*2350*/  MOV R17, 0x7fffffff ;  /* 0x7fffffff00117802 */ /* 0x000fe20000000f00 */
[----:B-1----:R-:W-:-:S04]  /*2360*/  IMAD R13, R22, UR4, R3 ;  /* 0x00000004160d7c24 */ /* 0x002fc8000f8e0203 */
[----:B0-----:R-:W-:-:S05]  /*2370*/  IMAD.WIDE R14, R13, 0x4, R14 ;  /* 0x000000040d0e7825 */ /* 0x001fca00078e020e */
[----:B------:R0:W-:Y:S01]  /*2380*/  STG.E desc[UR6][R14.64], R17 ;  /* 0x000000110e007986 */ /* 0x0001e2000c101906 */
[----:B------:R-:W-:Y:S05]  /*2390*/  BRA `(.L_x_50) ;  /* 0x0000001800f87947 */ /* 0x000fea0003800000 */
.L_x_49:
[----:B------:R-:W0:Y:S01]  /*23a0*/  LDCU UR4, c[0x0][0x398] ;  /* 0x00007300ff0477ac */ /* 0x000e220008000800 */
[----:B------:R-:W-:-:S05]  /*23b0*/  IMAD.IADD R15, R14, 0x1, -R13 ;  /* 0x000000010e0f7824 */ /* 0x000fca00078e0a0d */
[----:B0-----:R-:W-:-:S13]  /*23c0*/  ISETP.GE.AND P0, PT, R15, UR4, PT ;  /* 0x000000040f007c0c */ /* 0x001fda000bf06270 */
[----:B------:R-:W-:Y:S05]  /*23d0*/  @!P0 BRA `(.L_x_55) ;  /* 0x0000001400dc8947 */ /* 0x000fea0003800000 */
[----:B------:R-:W-:Y:S01]  /*23e0*/  IADD3 R16, PT, PT, R13, R0, RZ ;  /* 0x000000000d107210 */ /* 0x000fe20007ffe0ff */
[----:B------:R-:W-:Y:S03]  /*23f0*/  BSSY.RECONVERGENT B0, `(.L_x_56) ;  /* 0x000004d000007945 */ /* 0x000fe60003800200 */
[----:B------:R-:W-:-:S13]  /*2400*/  ISETP.GT.AND P0, PT, R16, RZ, PT ;  /* 0x000000ff1000720c */ /* 0x000fda0003f04270 */
[----:B------:R-:W-:Y:S05]  /*2410*/  @!P0 BRA `(.L_x_57) ;  /* 0x0000000400288947 */ /* 0x000fea0003800000 */
[C---:B------:R-:W-:Y:S01]  /*2420*/  ISETP.GE.U32.AND P4, PT, R16.reuse, 0x8, PT ;  /* 0x000000081000780c */ /* 0x040fe20003f86070 */
[----:B------:R-:W-:Y:S01]  /*2430*/  BSSY.RECONVERGENT B2, `(.L_x_58) ;  /* 0x000001e000027945 */ /* 0x000fe20003800200 */
[----:B------:R-:W-:Y:S01]  /*2440*/  LOP3.LUT R46, R16, 0x7, RZ, 0xc0, !PT ;  /* 0x00000007102e7812 */ /* 0x000fe200078ec0ff */
[----:B------:R-:W-:-:S03]  /*2450*/  HFMA2 R44, -RZ, RZ, 0, 0 ;  /* 0x00000000ff2c7431 */ /* 0x000fc600000001ff */
[----:B------:R-:W-:-:S07]  /*2460*/  ISETP.NE.AND P0, PT, R46, RZ, PT ;  /* 0x000000ff2e00720c */ /* 0x000fce0003f05270 */
[----:B------:R-:W-:Y:S06]  /*2470*/  @!P4 BRA `(.L_x_59) ;  /* 0x000000000064c947 */ /* 0x000fec0003800000 */
[----:B------:R-:W0:Y:S01]  /*2480*/  LDC R17, c[0x0][0x390] ;  /* 0x0000e400ff117b82 */ /* 0x000e220000000800 */
[----:B------:R-:W-:Y:S02]  /*2490*/  LOP3.LUT R44, R16, 0x7ffffff8, RZ, 0xc0, !PT ;  /* 0x7ffffff8102c7812 */ /* 0x000fe400078ec0ff */
[----:B------:R-:W-:-:S05]  /*24a0*/  MOV R15, RZ ;  /* 0x000000ff000f7202 */ /* 0x000fca0000000f00 */
[----:B------:R-:W1:Y:S02]  /*24b0*/  LDC.64 R42, c[0x0][0x3a8] ;  /* 0x0000ea00ff2a7b82 */ /* 0x000e640000000a00 */
.L_x_60:
[C---:B0-2---:R-:W-:Y:S01]  /*24c0*/  IMAD R19, R15.reuse, R17, R3 ;  /* 0x000000110f137224 */ /* 0x045fe200078e0203 */
[----:B------:R-:W-:Y:S02]  /*24d0*/  MOV R45, 0x7fffffff ;  /* 0x7fffffff002d7802 */ /* 0x000fe40000000f00 */
[----:B------:R-:W-:Y:S01]  /*24e0*/  IADD3 R15, PT, PT, R15, 0x8, RZ ;  /* 0x000000080f0f7810 */ /* 0x000fe20007ffe0ff */
[----:B-1----:R-:W-:-:S03]  /*24f0*/  IMAD.WIDE R18, R19, 0x4, R42 ;  /* 0x0000000413127825 */ /* 0x002fc600078e022a */
        /* <DEDUP_REMOVED lines=17> */
.L_x_59:
[----:B------:R-:W-:Y:S05]  /*2610*/  BSYNC.RECONVERGENT B2 ;  /* 0x0000000000027941 */ /* 0x000fea0003800200 */
.L_x_58:
[----:B------:R-:W-:Y:S05]  /*2620*/  @!P0 BRA `(.L_x_57) ;  /* 0x0000000000a48947 */ /* 0x000fea0003800000 */
[----:B------:R-:W-:Y:S01]  /*2630*/  ISETP.GE.U32.AND P0, PT, R46, 0x4, PT ;  /* 0x000000042e00780c */ /* 0x000fe20003f06070 */
[----:B------:R-:W-:Y:S01]  /*2640*/  BSSY.RECONVERGENT B2, `(.L_x_61) ;  /* 0x0000011000027945 */ /* 0x000fe20003800200 */
[----:B--2---:R-:W-:-:S04]  /*2650*/  LOP3.LUT R34, R16, 0x3, RZ, 0xc0, !PT ;  /* 0x0000000310227812 */ /* 0x004fc800078ec0ff */
[----:B------:R-:W-:-:S07]  /*2660*/  ISETP.NE.AND P4, PT, R34, RZ, PT ;  /* 0x000000ff2200720c */ /* 0x000fce0003f85270 */
[----:B------:R-:W-:Y:S06]  /*2670*/  @!P0 BRA `(.L_x_62) ;  /* 0x0000000000348947 */ /* 0x000fec0003800000 */
[----:B------:R-:W0:Y:S08]  /*2680*/  LDC R33, c[0x0][0x390] ;  /* 0x0000e400ff217b82 */ /* 0x000e300000000800 */
[----:B------:R-:W1:Y:S01]  /*2690*/  LDC.64 R18, c[0x0][0x3a8] ;  /* 0x0000ea00ff127b82 */ /* 0x000e620000000a00 */
[C---:B0-----:R-:W-:Y:S01]  /*26a0*/  IMAD R15, R44.reuse, R33, R3 ;  /* 0x000000212c0f7224 */ /* 0x041fe200078e0203 */
[----:B------:R-:W-:-:S03]  /*26b0*/  IADD3 R44, PT, PT, R44, 0x4, RZ ;  /* 0x000000042c2c7810 */ /* 0x000fc60007ffe0ff */
[----:B-1----:R-:W-:-:S04]  /*26c0*/  IMAD.WIDE R18, R15, 0x4, R18 ;  /* 0x000000040f127825 */ /* 0x002fc800078e0212 */
[----:B------:R-:W-:Y:S02]  /*26d0*/  IMAD.MOV.U32 R15, RZ, RZ, 0x7fffffff ;  /* 0x7fffffffff0f7424 */ /* 0x000fe400078e00ff */
[----:B------:R-:W-:-:S03]  /*26e0*/  IMAD.WIDE R20, R33, 0x4, R18 ;  /* 0x0000000421147825 */ /* 0x000fc600078e0212 */
[----:B------:R0:W-:Y:S01]  /*26f0*/  STG.E desc[UR6][R18.64], R15 ;  /* 0x0000000f12007986 */ /* 0x0001e2000c101906 */
[----:B------:R-:W-:-:S03]  /*2700*/  IMAD.WIDE R22, R33, 0x4, R20 ;  /* 0x0000000421167825 */ /* 0x000fc600078e0214 */
[----:B------:R0:W-:Y:S04]  /*2710*/  STG.E desc[UR6][R20.64], R15 ;  /* 0x0000000f14007986 */ /* 0x0001e8000c101906 */
[----:B------:R0:W-:Y:S01]  /*2720*/  STG.E desc[UR6][R22.64], R15 ;  /* 0x0000000f16007986 */ /* 0x0001e2000c101906 */
[----:B------:R-:W-:-:S05]  /*2730*/  IMAD.WIDE R32, R33, 0x4, R22 ;  /* 0x0000000421207825 */ /* 0x000fca00078e0216 */
[----:B------:R0:W-:Y:S02]  /*2740*/  STG.E desc[UR6][R32.64], R15 ;  /* 0x0000000f20007986 */ /* 0x0001e4000c101906 */
.L_x_62:
[----:B------:R-:W-:Y:S05]  /*2750*/  BSYNC.RECONVERGENT B2 ;  /* 0x0000000000027941 */ /* 0x000fea0003800200 */
.L_x_61:
        /* <DEDUP_REMOVED lines=9> */
[----:B------:R-:W5:Y:S01]  /*27f0*/  LDC.64 R18, c[0x0][0x3a8] ;  /* 0x0000ea00ff127b82 */ /* 0x000f620000000a00 */
[C---:B--2---:R-:W-:Y:S01]  /*2800*/  IMAD R15, R44.reuse, R21, R3 ;  /* 0x000000152c0f7224 */ /* 0x044fe200078e0203 */
[----:B------:R-:W-:-:S03]  /*2810*/  IADD3 R44, PT, PT, R44, 0x2, RZ ;  /* 0x000000022c2c7810 */ /* 0x000fc60007ffe0ff */
[----:B-----5:R-:W-:Y:S01]  /*2820*/  IMAD.WIDE R18, R15, 0x4, R18 ;  /* 0x000000040f127825 */ /* 0x020fe200078e0212 */
[----:B------:R-:W-:-:S03]  /*2830*/  MOV R15, 0x7fffffff ;  /* 0x7fffffff000f7802 */ /* 0x000fc60000000f00 */
[----:B------:R-:W-:Y:S02]  /*2840*/  IMAD.WIDE R20, R21, 0x4, R18 ;  /* 0x0000000415147825 */ /* 0x000fe400078e0212 */
[----:B------:R2:W-:Y:S04]  /*2850*/  STG.E desc[UR6][R18.64], R15 ;  /* 0x0000000f12007986 */ /* 0x0005e8000c101906 */
[----:B------:R2:W-:Y:S02]  /*2860*/  STG.E desc[UR6][R20.64], R15 ;  /* 0x0000000f14007986 */ /* 0x0005e4000c101906 */
.L_x_64:
[----:B------:R-:W-:Y:S05]  /*2870*/  BSYNC.RECONVERGENT B2 ;  /* 0x0000000000027941 */ /* 0x000fea0003800200 */
.L_x_63:
[----:B0-2---:R-:W-:Y:S01]  /*2880*/  @!P4 IMAD R19, R44, R17, R3 ;  /* 0x000000112c13c224 */ /* 0x005fe200078e0203 */
[----:B------:R-:W-:-:S03]  /*2890*/  @!P4 MOV R15, 0x7fffffff ;  /* 0x7fffffff000fc802 */ /* 0x000fc60000000f00 */
[----:B-1----:R-:W-:-:S05]  /*28a0*/  @!P4 IMAD.WIDE R18, R19, 0x4, R22 ;  /* 0x000000041312c825 */ /* 0x002fca00078e0216 */
[----:B------:R1:W-:Y:S02]  /*28b0*/  @!P4 STG.E desc[UR6][R18.64], R15 ;  /* 0x0000000f1200c986 */ /* 0x0003e4000c101906 */
.L_x_57:
[----:B------:R-:W-:Y:S05]  /*28c0*/  BSYNC.RECONVERGENT B0 ;  /* 0x0000000000007941 */ /* 0x000fea0003800200 */
.L_x_56:
[----:B0-2---:R-:W-:Y:S01]  /*28d0*/  HFMA2 R22, -RZ, RZ, 0, 0 ;  /* 0x00000000ff167431 */ /* 0x005fe200000001ff */
[----:B------:R-:W-:Y:S02]  /*28e0*/  CS2R R68, SRZ ;  /* 0x0000000000447805 */ /* 0x000fe4000001ff00 */
[----:B------:R-:W-:Y:S01]  /*28f0*/  CS2R R36, SRZ ;  /* 0x0000000000247805 */ /* 0x000fe2000001ff00 */
[----:B------:R-:W-:Y:S06]  /*2900*/  @!P3 BRA `(.L_x_65) ;  /* 0x0000000400e4b947 */ /* 0x000fec0003800000 */
[----:B-1----:R-:W0:Y:S01]  /*2910*/  LDC R18, c[0x0][0x390] ;  /* 0x0000e400ff127b82 */ /* 0x002e220000000800 */
[----:B------:R-:W-:Y:S01]  /*2920*/  CS2R R68, SRZ ;  /* 0x0000000000447805 */ /* 0x000fe2000001ff00 */
[----:B------:R-:W-:-:S06]  /*2930*/  UMOV UR4, URZ ;  /* 0x000000ff00047c82 */ /* 0x000fcc0008000000 */
[----:B------:R-:W1:Y:S02]  /*2940*/  LDC.64 R34, c[0x0][0x380] ;  /* 0x0000e000ff227b82 */ /* 0x000e640000000a00 */
.L_x_66:
[----:B------:R-:W-:-:S04]  /*2950*/  VIADD R15, R13, UR4 ;  /* 0x000000040d0f7c36 */ /* 0x000fc80008000000 */
[----:B0-----:R-:W-:-:S04]  /*2960*/  IMAD R15, R15, R18, R3 ;  /* 0x000000120f0f7224 */ /* 0x001fc800078e0203 */
[----:B-1----:R-:W-:-:S05]  /*2970*/  IMAD.WIDE R20, R15, 0x4, R34 ;  /* 0x000000040f147825 */ /* 0x002fca00078e0222 */
[----:B------:R-:W2:Y:S01]  /*2980*/  LDG.E.CONSTANT R79, desc[UR6][R20.64] ;  /* 0x00000006144f7981 */ /* 0x000ea2000c1e9900 */
[----:B------:R-:W-:-:S05]  /*2990*/  IMAD.WIDE R22, R18, 0x4, R20 ;  /* 0x0000000412167825 */ /* 0x000fca00078e0214 */
[----:B------:R-:W5:Y:S01]  /*29a0*/  LDG.E.CONSTANT R80, desc[UR6][R22.64] ;  /* 0x0000000616507981 */ /* 0x000f62000c1e9900 */
[----:B------:R-:W-:-:S05]  /*29b0*/  IMAD.WIDE R32, R18, 0x4, R22 ;  /* 0x0000000412207825 */ /* 0x000fca00078e0216 */
[----:B------:R0:W3:Y:S01]  /*29c0*/  LDG.E.CONSTANT R78, desc[UR6][R32.64] ;  /* 0x00000006204e7981 */ /* 0x0000e2000c1e9900 */
[----:B------:R-:W-:-:S05]  /*29d0*/  IMAD.WIDE R38, R18, 0x4, R32 ;  /* 0x0000000412267825 */ /* 0x000fca00078e0220 */
[----:B------:R1:W4:Y:S01]  /*29e0*/  LDG.E.CONSTANT R77, desc[UR6][R38.64] ;  /* 0x00000006264d7981 */ /* 0x000322000c1e9900 */
        /* <DEDUP_REMOVED lines=8> */
[----:B0-----:R-:W-:-:S05]  /*2a70*/  IMAD.WIDE R32, R18, 0x4, R46 ;  /* 0x0000000412207825 */ /* 0x001fca00078e022e */
[----:B------:R0:W4:Y:S01]  /*2a80*/  LDG.E.CONSTANT R72, desc[UR6][R32.64] ;  /* 0x0000000620487981 */ /* 0x000122000c1e9900 */
[----:B-1----:R-:W-:-:S05]  /*2a90*/  IMAD.WIDE R38, R18, 0x4, R32 ;  /* 0x0000000412267825 */ /* 0x002fca00078e0220 */
[----:B------:R1:W4:Y:S01]  /*2aa0*/  LDG.E.CONSTANT R23, desc[UR6][R38.64] ;  /* 0x0000000626177981 */ /* 0x000322000c1e9900 */
[----:B------:R-:W-:-:S05]  /*2ab0*/  IMAD.WIDE R40, R18, 0x4, R38 ;  /* 0x0000000412287825 */ /* 0x000fca00078e0226 */
[----:B------:R-:W4:Y:S01]  /*2ac0*/  LDG.E.CONSTANT R22, desc[UR6][R40.64] ;  /* 0x0000000628167981 */ /* 0x000f22000c1e9900 */
[----:B------:R-:W-:-:S05]  /*2ad0*/  IMAD.WIDE R42, R18, 0x4, R40 ;  /* 0x00000004122a7825 */ /* 0x000fca00078e0228 */
[----:B------:R-:W4:Y:S01]  /*2ae0*/  LDG.E.CONSTANT R21, desc[UR6][R42.64] ;  /* 0x000000062a157981 */ /* 0x000f22000c1e9900 */
[----:B------:R-:W-:-:S05]  /*2af0*/  IMAD.WIDE R44, R18, 0x4, R42 ;  /* 0x00000004122c7825 */ /* 0x000fca00078e022a */
[----:B------:R-:W4:Y:S01]  /*2b00*/  LDG.E.CONSTANT R20, desc[UR6][R44.64] ;  /* 0x000000062c147981 */ /* 0x000f22000c1e9900 */
[----:B------:R-:W-:-:S05]  /*2b10*/  IMAD.WIDE R46, R18, 0x4, R44 ;  /* 0x00000004122e7825 */ /* 0x000fca00078e022c */
[----:B------:R1:W4:Y:S01]  /*2b20*/  LDG.E.CONSTANT R15, desc[UR6][R46.64] ;  /* 0x000000062e0f7981 */ /* 0x000322000c1e9900 */
[----:B0-----:R-:W-:-:S05]  /*2b30*/  IMAD.WIDE R32, R18, 0x4, R46 ;  /* 0x0000000412207825 */ /* 0x001fca00078e022e */
[----:B------:R-:W4:Y:S01]  /*2b40*/  LDG.E.CONSTANT R19, desc[UR6][R32.64] ;  /* 0x0000000620137981 */ /* 0x000f22000c1e9900 */
[----:B-1----:R-:W-:-:S05]  /*2b50*/  IMAD.WIDE R38, R18, 0x4, R32 ;  /* 0x0000000412267825 */ /* 0x002fca00078e0220 */
[----:B------:R0:W4:Y:S01]  /*2b60*/  LDG.E.CONSTANT R17, desc[UR6][R38.64] ;  /* 0x0000000626117981 */ /* 0x000122000c1e9900 */
[----:B------:R-:W-:Y:S02]  /*2b70*/  UIADD3 UR8, UPT, UPT, UR4, 0x1, URZ ;  /* 0x0000000104087890 */ /* 0x000fe4000fffe0ff */
[----:B------:R-:W-:Y:S02]  /*2b80*/  UIADD3 UR9, UPT, UPT, UR4, 0x2, URZ ;  /* 0x0000000204097890 */ /* 0x000fe4000fffe0ff */
[----:B------:R-:W-:-:S05]  /*2b90*/  UIADD3 UR10, UPT, UPT, UR4, 0xe, URZ ;  /* 0x0000000e040a7890 */ /* 0x000fca000fffe0ff */
[----:B------:R-:W-:Y:S01]  /*2ba0*/  I2F.F64.U32 R70, UR8 ;  /* 0x0000000800467d12 */ /* 0x000fe20008201800 */
[----:B------:R-:W-:-:S07]  /*2bb0*/  UIADD3 UR8, UPT, UPT, UR4, 0x3, URZ ;  /* 0x0000000304087890 */ /* 0x000fce000fffe0ff */
        /* <DEDUP_REMOVED lines=21> */
[----:B------:R-:W-:Y:S02]  /*2d10*/  UIADD3 UR9, UPT, UPT, UR4, 0xf, URZ ;  /* 0x0000000f04097890 */ /* 0x000fe4000fffe0ff */
[----:B------:R-:W-:-:S05]  /*2d20*/  UIADD3 UR4, UPT, UPT, UR4, 0x10, URZ ;  /* 0x0000001004047890 */ /* 0x000fca000fffe0ff */
[----:B------:R-:W-:Y:S01]  /*2d30*/  I2F.F64.U32 R42, UR8 ;  /* 0x00000008002a7d12 */ /* 0x000fe20008201800 */
[----:B------:R-:W-:-:S07]  /*2d40*/  ISETP.NE.AND P0, PT, R9, UR4, PT ;  /* 0x0000000409007c0c */ /* 0x000fce000bf05270 */
[----:B------:R-:W-:Y:S08]  /*2d50*/  I2F.F64.U32 R40, UR10 ;  /* 0x0000000a00287d12 */ /* 0x000ff00008201800 */
[----:B0-----:R-:W-:Y:S08]  /*2d60*/  I2F.F64.U32 R38, UR9 ;  /* 0x0000000900267d12 */ /* 0x001ff00008201800 */
[----:B--2---:R-:W0:Y:S08]  /*2d70*/  F2F.F64.F32 R66, R79 ;  /* 0x0000004f00427310 */ /* 0x004e300000201800 */
[----:B-----5:R-:W1:Y:S01]  /*2d80*/  F2F.F64.F32 R32, R80 ;  /* 0x0000005000207310 */ /* 0x020e620000201800 */
[----:B0-----:R-:W-:-:S07]  /*2d90*/  DFMA R70, R66, R70, R68 ;  /* 0x000000464246722b */ /* 0x001fce0000000044 */
[----:B---3--:R-:W0:Y:S01]  /*2da0*/  F2F.F64.F32 R68, R78 ;  /* 0x0000004e00447310 */ /* 0x008e220000201800 */
[----:B------:R-:W-:Y:S02]  /*2db0*/  DADD R36, R66, R36 ;  /* 0x0000000042247229 */ /* 0x000fe40000000024 */
[----:B-1----:R-:W-:-:S05]  /*2dc0*/  DFMA R64, R32, R64, R70 ;  /* 0x000000402040722b */ /* 0x002fca0000000046 */
[----:B----4-:R-:W1:Y:S01]  /*2dd0*/  F2F.F64.F32 R66, R77 ;  /* 0x0000004d00427310 */ /* 0x010e620000201800 */
[----:B------:R-:W-:Y:S02]  /*2de0*/  DADD R36, R36, R32 ;  /* 0x0000000024247229 */ /* 0x000fe40000000020 */
[----:B0-----:R-:W-:-:S05]  /*2df0*/  DFMA R62, R68, R62, R64 ;  /* 0x0000003e443e722b */ /* 0x001fca0000000040 */
[----:B------:R-:W0:Y:S01]  /*2e00*/  F2F.F64.F32 R32, R76 ;  /* 0x0000004c00207310 */ /* 0x000e220000201800 */
[----:B------:R-:W-:Y:S02]  /*2e10*/  DADD R36, R36, R68 ;  /* 0x0000000024247229 */ /* 0x000fe40000000044 */
[----:B-1----:R-:W-:-:S05]  /*2e20*/  DFMA R60, R66, R60, R62 ;  /* 0x0000003c423c722b */ /* 0x002fca000000003e */
[----:B------:R-:W-:Y:S01]  /*2e30*/  I2F.F64.U32 R68, UR4 ;  /* 0x0000000400447d12 */ /* 0x000fe20008201800 */
[----:B------:R-:W-:Y:S02]  /*2e40*/  DADD R36, R36, R66 ;  /* 0x0000000024247229 */ /* 0x000fe40000000042 */
[----:B0-----:R-:W-:-:S05]  /*2e50*/  DFMA R60, R32, R58, R60 ;  /* 0x0000003a203c722b */ /* 0x001fca000000003c */
[----:B------:R-:W0:Y:S01]  /*2e60*/  F2F.F64.F32 R62, R75 ;  /* 0x0000004b003e7310 */ /* 0x000e220000201800 */
[----:B------:R-:W-:-:S07]  /*2e70*/  DADD R36, R36, R32 ;  /* 0x0000000024247229 */ /* 0x000fce0000000020 */
[----:B------:R-:W1:Y:S01]  /*2e80*/  F2F.F64.F32 R58, R74 ;  /* 0x0000004a003a7310 */ /* 0x000e620000201800 */
[----:B0-----:R-:W-:-:S07]  /*2e90*/  DFMA R56, R62, R56, R60 ;  /* 0x000000383e38722b */ /* 0x001fce000000003c */
[----:B------:R-:W0:Y:S01]  /*2ea0*/  F2F.F64.F32 R32, R73 ;  /* 0x0000004900207310 */ /* 0x000e220000201800 */
[----:B------:R-:W-:Y:S02]  /*2eb0*/  DADD R62, R36, R62 ;  /* 0x00000000243e7229 */ /* 0x000fe4000000003e */
[----:B-1----:R-:W-:-:S05]  /*2ec0*/  DFMA R54, R58, R54, R56 ;  /* 0x000000363a36722b */ /* 0x002fca0000000038 */
[----:B------:R-:W1:Y:S01]  /*2ed0*/  F2F.F64.F32 R36, R72 ;  /* 0x0000004800247310 */ /* 0x000e620000201800 */
[----:B------:R-:W-:Y:S02]  /*2ee0*/  DADD R62, R62, R58 ;  /* 0x000000003e3e7229 */ /* 0x000fe4000000003a */
[----:B0-----:R-:W-:-:S05]  /*2ef0*/  DFMA R52, R32, R52, R54 ;  /* 0x000000342034722b */ /* 0x001fca0000000036 */
        /* <DEDUP_REMOVED lines=9> */
[----:B------:R-:W-:Y:S01]  /*2f90*/  F2F.F64.F32 R22, R19 ;  /* 0x0000001300167310 */ /* 0x000fe20000201800 */
        /* <DEDUP_REMOVED lines=8> */
[----:B-1----:R-:W-:-:S06]  /*3020*/  DFMA R40, R32, R40, R42 ;  /* 0x000000282028722b */ /* 0x002fcc000000002a */
[----:B------:R-:W-:Y:S02]  /*3030*/  DADD R62, R62, R32 ;  /* 0x000000003e3e7229 */ /* 0x000fe40000000020 */
[----:B------:R-:W-:-:S06]  /*3040*/  DFMA R38, R22, R38, R40 ;  /* 0x000000261626722b */ /* 0x000fcc0000000028 */
[----:B------:R-:W-:Y:S02]  /*3050*/  DADD R62, R62, R22 ;  /* 0x000000003e3e7229 */ /* 0x000fe40000000016 */
[----:B0-----:R-:W-:-:S06]  /*3060*/  DFMA R68, R36, R68, R38 ;  /* 0x000000442444722b */ /* 0x001fcc0000000026 */
[----:B------:R-:W-:Y:S01]  /*3070*/  DADD R36, R62, R36 ;  /* 0x000000003e247229 */ /* 0x000fe20000000024 */
[----:B------:R-:W-:Y:S10]  /*3080*/  @P0 BRA `(.L_x_66) ;  /* 0xfffffff800300947 */ /* 0x000ff4000383ffff */
[----:B------:R-:W-:-:S07]  /*3090*/  MOV R22, R9 ;  /* 0x0000000900167202 */ /* 0x000fce0000000f00 */
.L_x_65:
[----:B------:R-:W-:-:S13]  /*30a0*/  LOP3.LUT P0, RZ, R0, 0xf, RZ, 0xc0, !PT ;  /* 0x0000000f00ff7812 */ /* 0x000fda000780c0ff */
[----:B------:R-:W-:Y:S05]  /*30b0*/  @!P0 BRA `(.L_x_67) ;  /* 0x0000000400f88947 */ /* 0x000fea0003800000 */
[----:B------:R-:W-:Y:S01]  /*30c0*/  LOP3.LUT P0, RZ, R4, 0x7, RZ, 0xc0, !PT ;  /* 0x0000000704ff7812 */ /* 0x000fe2000780c0ff */
[----:B------:R-:W-:-:S12]  /*30d0*/  @!P1 BRA `(.L_x_68) ;  /* 0x0000000000f09947 */ /* 0x000fd80003800000 */
[----:B------:R-:W0:Y:S01]  /*30e0*/  LDC R41, c[0x0][0x390] ;  /* 0x0000e400ff297b82 */ /* 0x000e220000000800 */
[----:B------:R-:W-:-:S07]  /*30f0*/  IADD3 R20, PT, PT, R13, R22, RZ ;  /* 0x000000160d147210 */ /* 0x000fce0007ffe0ff */
[----:B-1----:R-:W1:Y:S01]  /*3100*/  LDC.64 R18, c[0x0][0x380] ;  /* 0x0000e000ff127b82 */ /* 0x002e620000000a00 */
[----:B0-----:R-:W-:-:S04]  /*3110*/  IMAD R15, R20, R41, R3 ;  /* 0x00000029140f7224 */ /* 0x001fc800078e0203 */
[----:B-1----:R-:W-:-:S05]  /*3120*/  IMAD.WIDE R18, R15, 0x4, R18 ;  /* 0x000000040f127825 */ /* 0x002fca00078e0212 */
[----:B------:R0:W2:Y:S01]  /*3130*/  LDG.E.CONSTANT R23, desc[UR6][R18.64] ;  /* 0x0000000612177981 */ /* 0x0000a2000c1e9900 */
[----:B------:R-:W-:-:S05]  /*3140*/  IMAD.WIDE R20, R41, 0x4, R18 ;  /* 0x0000000429147825 */ /* 0x000fca00078e0212 */
[----:B------:R1:W5:Y:S01]  /*3150*/  LDG.E.CONSTANT R46, desc[UR6][R20.64] ;  /* 0x00000006142e7981 */ /* 0x000362000c1e9900 */
[----:B------:R-:W-:-:S05]  /*3160*/  IMAD.WIDE R32, R41, 0x4, R20 ;  /* 0x0000000429207825 */ /* 0x000fca00078e0214 */
[----:B------:R-:W3:Y:S01]  /*3170*/  LDG.E.CONSTANT R48, desc[UR6][R32.64] ;  /* 0x0000000620307981 */ /* 0x000ee2000c1e9900 */
[----:B------:R-:W-:-:S05]  /*3180*/  IMAD.WIDE R34, R41, 0x4, R32 ;  /* 0x0000000429227825 */ /* 0x000fca00078e0220 */
[----:B------:R4:W3:Y:S01]  /*3190*/  LDG.E.CONSTANT R50, desc[UR6][R34.64] ;  /* 0x0000000622327981 */ /* 0x0008e2000c1e9900 */
[----:B------:R-:W-:-:S05]  /*31a0*/  IMAD.WIDE R38, R41, 0x4, R34 ;  /* 0x0000000429267825 */ /* 0x000fca00078e0222 */
[----:B------:R4:W3:Y:S01]  /*31b0*/  LDG.E.CONSTANT R51, desc[UR6][R38.64] ;  /* 0x0000000626337981 */ /* 0x0008e2000c1e9900 */
[----:B------:R-:W-:-:S05]  /*31c0*/  IMAD.WIDE R42, R41, 0x4, R38 ;  /* 0x00000004292a7825 */ /* 0x000fca00078e0226 */
[----:B------:R-:W3:Y:S01]  /*31d0*/  LDG.E.CONSTANT R52, desc[UR6][R42.64] ;  /* 0x000000062a347981 */ /* 0x000ee2000c1e9900 */
[----:B0-----:R-:W-:-:S05]  /*31e0*/  IMAD.WIDE R18, R41, 0x4, R42 ;  /* 0x0000000429127825 */ /* 0x001fca00078e022a */
[----:B------:R-:W3:Y:S01]  /*31f0*/  LDG.E.CONSTANT R17, desc[UR6][R18.64] ;  /* 0x0000000612117981 */ /* 0x000ee2000c1e9900 */
[----:B-1----:R-:W-:-:S05]  /*3200*/  IMAD.WIDE R20, R41, 0x4, R18 ;  /* 0x0000000429147825 */ /* 0x002fca00078e0212 */
[----:B------:R0:W3:Y:S01]  /*3210*/  LDG.E.CONSTANT R15, desc[UR6][R20.64] ;  /* 0x00000006140f7981 */ /* 0x0000e2000c1e9900 */
[C---:B------:R-:W-:Y:S01]  /*3220*/  IADD3 R44, PT, PT, R22.reuse, 0x1, RZ ;  /* 0x00000001162c7810 */ /* 0x040fe20007ffe0ff */
[C---:B----4-:R-:W-:Y:S01]  /*3230*/  VIADD R34, R22.reuse, 0x4 ;  /* 0x0000000416227836 */ /* 0x050fe20000000000 */
[C---:B------:R-:W-:Y:S02]  /*3240*/  IADD3 R40, PT, PT, R22.reuse, 0x2, RZ ;  /* 0x0000000216287810 */ /* 0x040fe40007ffe0ff */
[C---:B------:R-:W-:Y:S02]  /*3250*/  IADD3 R38, PT, PT, R22.reuse, 0x3, RZ ;  /* 0x0000000316267810 */ /* 0x040fe40007ffe0ff */
[----:B------:R-:W-:Y:S01]  /*3260*/  I2F.F64.U32 R44, R44 ;  /* 0x0000002c002c7312 */ /* 0x000fe20000201800 */
[C---:B------:R-:W-:Y:S02]  /*3270*/  IADD3 R32, PT, PT, R22.reuse, 0x5, RZ ;  /* 0x0000000516207810 */ /* 0x040fe40007ffe0ff */
[----:B0-----:R-:W-:-:S02]  /*3280*/  IADD3 R20, PT, PT, R22, 0x6, RZ ;  /* 0x0000000616147810 */ /* 0x001fc40007ffe0ff */
[C---:B------:R-:W-:Y:S02]  /*3290*/  IADD3 R18, PT, PT, R22.reuse, 0x7, RZ ;  /* 0x0000000716127810 */ /* 0x040fe40007ffe0ff */
[----:B------:R-:W-:Y:S01]  /*32a0*/  IADD3 R22, PT, PT, R22, 0x8, RZ ;  /* 0x0000000816167810 */ /* 0x000fe20007ffe0ff */
[----:B------:R-:W-:Y:S08]  /*32b0*/  I2F.F64.U32 R40, R40 ;  /* 0x0000002800287312 */ /* 0x000ff00000201800 */
[----:B------:R-:W-:Y:S08]  /*32c0*/  I2F.F64.U32 R38, R38 ;  /* 0x0000002600267312 */ /* 0x000ff00000201800 */
[----:B------:R-:W-:Y:S08]  /*32d0*/  I2F.F64.U32 R34, R34 ;  /* 0x0000002200227312 */ /* 0x000ff00000201800 */
[----:B------:R-:W-:Y:S08]  /*32e0*/  I2F.F64.U32 R32, R32 ;  /* 0x0000002000207312 */ /* 0x000ff00000201800 */
[----:B------:R-:W-:Y:S08]  /*32f0*/  I2F.F64.U32 R20, R20 ;  /* 0x0000001400147312 */ /* 0x000ff00000201800 */
[----:B------:R-:W-:Y:S08]  /*3300*/  I2F.F64.U32 R18, R18 ;  /* 0x0000001200127312 */ /* 0x000ff00000201800 */
[----:B--2---:R-:W0:Y:S08]  /*3310*/  F2F.F64.F32 R42, R23 ;  /* 0x00000017002a7310 */ /* 0x004e300000201800 */
[----:B-----5:R-:W1:Y:S01]  /*3320*/  F2F.F64.F32 R46, R46 ;  /* 0x0000002e002e7310 */ /* 0x020e620000201800 */
[----:B0-----:R-:W-:-:S07]  /*3330*/  DFMA R44, R42, R44, R68 ;  /* 0x0000002c2a2c722b */ /* 0x001fce0000000044 */
[----:B---3--:R-:W0:Y:S01]  /*3340*/  F2F.F64.F32 R48, R48 ;  /* 0x0000003000307310 */ /* 0x008e220000201800 */
[----:B------:R-:W-:Y:S02]  /*3350*/  DADD R36, R36, R42 ;  /* 0x0000000024247229 */ /* 0x000fe4000000002a */
[----:B-1----:R-:W-:-:S05]  /*3360*/  DFMA R40, R46, R40, R44 ;  /* 0x000000282e28722b */ /* 0x002fca000000002c */
[----:B------:R-:W1:Y:S01]  /*3370*/  F2F.F64.F32 R42, R50 ;  /* 0x00000032002a7310 */ /* 0x000e620000201800 */
[----:B------:R-:W-:Y:S02]  /*3380*/  DADD R36, R36, R46 ;  /* 0x0000000024247229 */ /* 0x000fe4000000002e */
[----:B0-----:R-:W-:-:S05]  /*3390*/  DFMA R38, R48, R38, R40 ;  /* 0x000000263026722b */ /* 0x001fca0000000028 */
[----:B------:R-:W-:Y:S01]  /*33a0*/  I2F.F64.U32 R68, R22 ;  /* 0x0000001600447312 */ /* 0x000fe20000201800 */
[----:B------:R-:W-:Y:S02]  /*33b0*/  DADD R36, R36, R48 ;  /* 0x0000000024247229 */ /* 0x000fe40000000030 */
[----:B-1----:R-:W-:-:S05]  /*33c0*/  DFMA R34, R42, R34, R38 ;  /* 0x000000222a22722b */ /* 0x002fca0000000026 */
[----:B------:R-:W0:Y:S01]  /*33d0*/  F2F.F64.F32 R40, R51 ;  /* 0x0000003300287310 */ /* 0x000e220000201800 */
[----:B------:R-:W-:-:S07]  /*33e0*/  DADD R36, R36, R42 ;  /* 0x0000000024247229 */ /* 0x000fce000000002a */
[----:B------:R-:W1:Y:S01]  /*33f0*/  F2F.F64.F32 R38, R52 ;  /* 0x0000003400267310 */ /* 0x000e620000201800 */
[----:B0-----:R-:W-:Y:S02]  /*3400*/  DFMA R32, R40, R32, R34 ;  /* 0x000000202820722b */ /* 0x001fe40000000022 */
[----:B------:R-:W-:-:S05]  /*3410*/  DADD R36, R36, R40 ;  /* 0x0000000024247229 */ /* 0x000fca0000000028 */
[----:B------:R-:W0:Y:S01]  /*3420*/  F2F.F64.F32 R34, R17 ;  /* 0x0000001100227310 */ /* 0x000e220000201800 */
[----:B-1----:R-:W-:Y:S02]  /*3430*/  DFMA R20, R38, R20, R32 ;  /* 0x000000142614722b */ /* 0x002fe40000000020 */
[----:B------:R-:W-:-:S05]  /*3440*/  DADD R36, R36, R38 ;  /* 0x0000000024247229 */ /* 0x000fca0000000026 */
[----:B------:R-:W1:Y:S01]  /*3450*/  F2F.F64.F32 R32, R15 ;  /* 0x0000000f00207310 */ /* 0x000e620000201800 */
[----:B0-----:R-:W-:Y:S02]  /*3460*/  DFMA R18, R34, R18, R20 ;  /* 0x000000122212722b */ /* 0x001fe40000000014 */
[----:B------:R-:W-:-:S06]  /*3470*/  DADD R36, R36, R34 ;  /* 0x0000000024247229 */ /* 0x000fcc0000000022 */
[----:B-1----:R-:W-:Y:S02]  /*3480*/  DFMA R68, R32, R68, R18 ;  /* 0x000000442044722b */ /* 0x002fe40000000012 */
[----:B------:R-:W-:-:S11]  /*3490*/  DADD R36, R36, R32 ;  /* 0x0000000024247229 */ /* 0x000fd60000000020 */
.L_x_68:
[----:B------:R-:W-:Y:S05]  /*34a0*/  @!P0 BRA `(.L_x_67) ;  /* 0x0000000000fc8947 */ /* 0x000fea0003800000 */
[----:B------:R-:W-:Y:S01]  /*34b0*/  ISETP.NE.AND P0, PT, R10, RZ, PT ;  /* 0x000000ff0a00720c */ /* 0x000fe20003f05270 */
[----:B------:R-:W-:-:S12]  /*34c0*/  @!P2 BRA `(.L_x_69) ;  /* 0x000000000080a947 */ /* 0x000fd80003800000 */
[----:B------:R-:W0:Y:S01]  /*34d0*/  LDC R43, c[0x0][0x390] ;  /* 0x0000e400ff2b7b82 */ /* 0x000e220000000800 */
[----:B------:R-:W-:-:S07]  /*34e0*/  IADD3 R20, PT, PT, R13, R22, RZ ;  /* 0x000000160d147210 */ /* 0x000fce0007ffe0ff */
[----:B-1----:R-:W1:Y:S01]  /*34f0*/  LDC.64 R18, c[0x0][0x380] ;  /* 0x0000e000ff127b82 */ /* 0x002e620000000a00 */
[----:B0-----:R-:W-:-:S04]  /*3500*/  IMAD R15, R20, R43, R3 ;  /* 0x0000002b140f7224 */ /* 0x001fc800078e0203 */
[----:B-1----:R-:W-:-:S05]  /*3510*/  IMAD.WIDE R18, R15, 0x4, R18 ;  /* 0x000000040f127825 */ /* 0x002fca00078e0212 */
[----:B------:R-:W2:Y:S01]  /*3520*/  LDG.E.CONSTANT R15, desc[UR6][R18.64] ;  /* 0x00000006120f7981 */ /* 0x000ea2000c1e9900 */
[----:B------:R-:W-:-:S05]  /*3530*/  IMAD.WIDE R32, R43, 0x4, R18 ;  /* 0x000000042b207825 */ /* 0x000fca00078e0212 */
[----:B------:R-:W5:Y:S01]  /*3540*/  LDG.E.CONSTANT R23, desc[UR6][R32.64] ;  /* 0x0000000620177981 */ /* 0x000f62000c1e9900 */
[----:B------:R-:W-:-:S05]  /*3550*/  IMAD.WIDE R38, R43, 0x4, R32 ;  /* 0x000000042b267825 */ /* 0x000fca00078e0220 */
[----:B------:R0:W3:Y:S01]  /*3560*/  LDG.E.CONSTANT R44, desc[UR6][R38.64] ;  /* 0x00000006262c7981 */ /* 0x0000e2000c1e9900 */
[----:B------:R-:W-:-:S06]  /*3570*/  IMAD.WIDE R42, R43, 0x4, R38 ;  /* 0x000000042b2a7825 */ /* 0x000fcc00078e0226 */
[----:B------:R-:W4:Y:S01]  /*3580*/  LDG.E.CONSTANT R42, desc[UR6][R42.64] ;  /* 0x000000062a2a7981 */ /* 0x000f22000c1e9900 */
[C---:B------:R-:W-:Y:S01]  /*3590*/  VIADD R17, R22.reuse, 0x1 ;  /* 0x0000000116117836 */ /* 0x040fe20000000000 */
[C---:B------:R-:W-:Y:S02]  /*35a0*/  IADD3 R34, PT, PT, R22.reuse, 0x2, RZ ;  /* 0x0000000216227810 */ /* 0x040fe40007ffe0ff */
[C---:B------:R-:W-:Y:S01]  /*35b0*/  IADD3 R40, PT, PT, R22.reuse, 0x3, RZ ;  /* 0x0000000316287810 */ /* 0x040fe20007ffe0ff */
[----:B------:R-:W-:Y:S01]  /*35c0*/  I2F.F64.U32 R20, R17 ;  /* 0x0000001100147312 */ /* 0x000fe20000201800 */
[----:B------:R-:W-:-:S07]  /*35d0*/  IADD3 R22, PT, PT, R22, 0x4, RZ ;  /* 0x0000000416167810 */ /* 0x000fce0007ffe0ff */
[----:B------:R-:W-:Y:S08]  /*35e0*/  I2F.F64.U32 R34, R34 ;  /* 0x0000002200227312 */ /* 0x000ff00000201800 */
[----:B------:R-:W-:Y:S08]  /*35f0*/  I2F.F64.U32 R40, R40 ;  /* 0x0000002800287312 */ /* 0x000ff00000201800 */
[----:B0-----:R-:W-:Y:S08]  /*3600*/  I2F.F64.U32 R38, R22 ;  /* 0x0000001600267312 */ /* 0x001ff00000201800 */
[----:B--2---:R-:W0:Y:S08]  /*3610*/  F2F.F64.F32 R18, R15 ;  /* 0x0000000f00127310 */ /* 0x004e300000201800 */
[----:B-----5:R-:W1:Y:S01]  /*3620*/  F2F.F64.F32 R32, R23 ;  /* 0x0000001700207310 */ /* 0x020e620000201800 */
[----:B0-----:R-:W-:-:S02]  /*3630*/  DFMA R20, R18, R20, R68 ;  /* 0x000000141214722b */ /* 0x001fc40000000044 */
[----:B------:R-:W-:-:S05]  /*3640*/  DADD R18, R36, R18 ;  /* 0x0000000024127229 */ /* 0x000fca0000000012 */
[----:B---3--:R-:W0:Y:S01]  /*3650*/  F2F.F64.F32 R36, R44 ;  /* 0x0000002c00247310 */ /* 0x008e220000201800 */
[----:B-1----:R-:W-:Y:S02]  /*3660*/  DFMA R20, R32, R34, R20 ;  /* 0x000000222014722b */ /* 0x002fe40000000014 */
[----:B------:R-:W-:-:S05]  /*3670*/  DADD R18, R18, R32 ;  /* 0x0000000012127229 */ /* 0x000fca0000000020 */
[----:B----4-:R-:W1:Y:S01]  /*3680*/  F2F.F64.F32 R32, R42 ;  /* 0x0000002a00207310 */ /* 0x010e620000201800 */
[----:B0-----:R-:W-:Y:S02]  /*3690*/  DFMA R20, R36, R40, R20 ;  /* 0x000000282414722b */ /* 0x001fe40000000014 */
[----:B------:R-:W-:-:S06]  /*36a0*/  DADD R18, R18, R36 ;  /* 0x0000000012127229 */ /* 0x000fcc0000000024 */
[----:B-1----:R-:W-:Y:S02]  /*36b0*/  DFMA R68, R32, R38, R20 ;  /* 0x000000262044722b */ /* 0x002fe40000000014 */
[----:B------:R-:W-:-:S11]  /*36c0*/  DADD R36, R18, R32 ;  /* 0x0000000012247229 */ /* 0x000fd60000000020 */
.L_x_69:
[----:B------:R-:W-:Y:S05]  /*36d0*/  @!P0 BRA `(.L_x_67) ;  /* 0x0000000000708947 */ /* 0x000fea0003800000 */
[----:B-1----:R-:W0:Y:S01]  /*36e0*/  LDC R15, c[0x0][0x390] ;  /* 0x0000e400ff0f7b82 */ /* 0x002e220000000800 */
[----:B------:R-:W-:-:S07]  /*36f0*/  IADD3 R18, PT, PT, R13, R22, RZ ;  /* 0x000000160d127210 */ /* 0x000fce0007ffe0ff */
[----:B------:R-:W1:Y:S01]  /*3700*/  LDC.64 R32, c[0x0][0x380] ;  /* 0x0000e000ff207b82 */ /* 0x000e620000000a00 */
[----:B0-----:R-:W-:-:S04]  /*3710*/  IMAD R13, R18, R15, R3 ;  /* 0x0000000f120d7224 */ /* 0x001fc800078e0203 */
[----:B-1----:R-:W-:-:S05]  /*3720*/  IMAD.WIDE R32, R13, 0x4, R32 ;  /* 0x000000040d207825 */ /* 0x002fca00078e0220 */
[----:B------:R-:W2:Y:S01]  /*3730*/  LDG.E.CONSTANT R18, desc[UR6][R32.64] ;  /* 0x0000000620127981 */ /* 0x000ea2000c1e9900 */
[----:B------:R-:W-:Y:S02]  /*3740*/  IADD3 R20, PT, PT, R22, 0x1, RZ ;  /* 0x0000000116147810 */ /* 0x000fe40007ffe0ff */
[----:B------:R-:W-:-:S04]  /*3750*/  ISETP.NE.AND P0, PT, R10, 0x1, PT ;  /* 0x000000010a00780c */ /* 0x000fc80003f05270 */
[----:B------:R-:W-:Y:S08]  /*3760*/  I2F.F64.U32 R20, R20 ;  /* 0x0000001400147312 */ /* 0x000ff00000201800 */
[----:B--2---:R-:W0:Y:S02]  /*3770*/  F2F.F64.F32 R18, R18 ;  /* 0x0000001200127310 */ /* 0x004e240000201800 */
[----:B0-----:R-:W-:-:S02]  /*3780*/  DFMA R68, R18, R20, R68 ;  /* 0x000000141244722b */ /* 0x001fc40000000044 */
[----:B------:R-:W-:Y:S01]  /*3790*/  DADD R36, R36, R18 ;  /* 0x0000000024247229 */ /* 0x000fe20000000012 */
[----:B------:R-:W-:Y:S10]  /*37a0*/  @!P0 BRA `(.L_x_67) ;  /* 0x00000000003c8947 */ /* 0x000ff40003800000 */
[----:B------:R-:W-:Y:S01]  /*37b0*/  ISETP.NE.AND P0, PT, R10, 0x2, PT ;  /* 0x000000020a00780c */ /* 0x000fe20003f05270 */
[----:B------:R-:W-:-:S05]  /*37c0*/  IMAD.WIDE R38, R15, 0x4, R32 ;  /* 0x000000040f267825 */ /* 0x000fca00078e0220 */
[----:B------:R-:W2:Y:S07]  /*37d0*/  LDG.E.CONSTANT R18, desc[UR6][R38.64] ;  /* 0x0000000626127981 */ /* 0x000eae000c1e9900 */
[----:B------:R-:W-:-:S05]  /*37e0*/  @P0 IMAD.WIDE R32, R15, 0x4, R38 ;  /* 0x000000040f200825 */ /* 0x000fca00078e0226 */
[----:B------:R-:W5:Y:S01]  /*37f0*/  @P0 LDG.E.CONSTANT R23, desc[UR6][R32.64] ;  /* 0x0000000620170981 */ /* 0x000f62000c1e9900 */
[C---:B------:R-:W-:Y:S01]  /*3800*/  VIADD R20, R22.reuse, 0x2 ;  /* 0x0000000216147836 */ /* 0x040fe20000000000 */
[----:B------:R-:W-:-:S05]  /*3810*/  @P0 IADD3 R34, PT, PT, R22, 0x3, RZ ;  /* 0x0000000316220810 */ /* 0x000fca0007ffe0ff */
[----:B------:R-:W-:Y:S08]  /*3820*/  I2F.F64.U32 R20, R20 ;  /* 0x0000001400147312 */ /* 0x000ff00000201800 */
[----:B------:R-:W-:Y:S08]  /*3830*/  @P0 I2F.F64.U32 R34, R34 ;  /* 0x0000002200220312 */ /* 0x000ff00000201800 */
[----:B--2---:R-:W0:Y:S08]  /*3840*/  F2F.F64.F32 R18, R18 ;  /* 0x0000001200127310 */ /* 0x004e300000201800 */
[----:B-----5:R-:W1:Y:S01]  /*3850*/  @P0 F2F.F64.F32 R22, R23 ;  /* 0x0000001700160310 */ /* 0x020e620000201800 */
[----:B0-----:R-:W-:-:S02]  /*3860*/  DFMA R68, R18, R20, R68 ;  /* 0x000000141244722b */ /* 0x001fc40000000044 */
[----:B------:R-:W-:-:S06]  /*3870*/  DADD R36, R36, R18 ;  /* 0x0000000024247229 */ /* 0x000fcc0000000012 */
[----:B-1----:R-:W-:Y:S02]  /*3880*/  @P0 DFMA R68, R22, R34, R68 ;  /* 0x000000221644022b */ /* 0x002fe40000000044 */
[----:B------:R-:W-:-:S11]  /*3890*/  @P0 DADD R36, R36, R22 ;  /* 0x0000000024240229 */ /* 0x000fd60000000016 */
.L_x_67:
[----:B------:R-:W-:-:S13]  /*38a0*/  ISETP.GE.AND P0, PT, R16, R14, PT ;  /* 0x0000000e1000720c */ /* 0x000fda0003f06270 */
[----:B------:R-:W-:Y:S05]  /*38b0*/  @P0 BRA `(.L_x_50) ;  /* 0x0000000400b00947 */ /* 0x000fea0003800000 */
[----:B-1----:R-:W0:Y:S01]  /*38c0*/  LDC.64 R14, c[0x0][0x380] ;  /* 0x0000e000ff0e7b82 */ /* 0x002e220000000a00 */
[----:B------:R-:W1:Y:S07]  /*38d0*/  LDCU UR4, c[0x0][0x390] ;  /* 0x00007200ff0477ac */ /* 0x000e6e0008000800 */
[----:B------:R-:W2:Y:S08]  /*38e0*/  LDC.64 R34, c[0x0][0x3a8] ;  /* 0x0000ea00ff227b82 */ /* 0x000eb00000000a00 */
[----:B------:R-:W2:Y:S01]  /*38f0*/  LDC.64 R38, c[0x0][0x380] ;  /* 0x0000e000ff267b82 */ /* 0x000ea20000000a00 */
[----:B-1----:R-:W-:-:S04]  /*3900*/  IMAD R13, R16, UR4, R3 ;  /* 0x00000004100d7c24 */ /* 0x002fc8000f8e0203 */
[----:B0-----:R-:W-:-:S03]  /*3910*/  IMAD.WIDE R14, R13, 0x4, R14 ;  /* 0x000000040d0e7825 */ /* 0x001fc600078e020e */
[----:B------:R-:W0:Y:S03]  /*3920*/  LDC.64 R40, c[0x0][0x390] ;  /* 0x0000e400ff287b82 */ /* 0x000e260000000a00 */
[----:B------:R-:W5:Y:S01]  /*3930*/  LDG.E.CONSTANT R14, desc[UR6][R14.64] ;  /* 0x000000060e0e7981 */ /* 0x000f62000c1e9900 */
[----:B------:R-:W-:Y:S01]  /*3940*/  BSSY.RECONVERGENT B0, `(.L_x_70) ;  /* 0x000001f000007945 */ /* 0x000fe20003800200 */
[----:B--2--5:R1:W0:Y:S02]  /*3950*/  F2F.F64.F32 R18, R14 ;  /* 0x0000000e00127310 */ /* 0x0242240000201800 */
.L_x_71:
[----:B--2---:R-:W2:Y:S01]  /*3960*/  LDCU UR4, c[0x0][0x398] ;  /* 0x00007300ff0477ac */ /* 0x004ea20008000800 */
[C---:B0-----:R-:W-:Y:S01]  /*3970*/  IMAD R17, R16.reuse, R40, R3 ;  /* 0x0000002810117224 */ /* 0x041fe200078e0203 */
[C---:B--2---:R-:W-:Y:S02]  /*3980*/  IADD3 R13, PT, PT, R16.reuse, -UR4, RZ ;  /* 0x80000004100d7c10 */ /* 0x044fe4000fffe0ff */
[----:B------:R-:W-:-:S03]  /*3990*/  IADD3 R16, PT, PT, R16, 0x1, RZ ;  /* 0x0000000110107810 */ /* 0x000fc60007ffe0ff */
[----:B-1----:R-:W-:Y:S01]  /*39a0*/  IMAD R14, R13, R40, R40 ;  /* 0x000000280d0e7224 */ /* 0x002fe200078e0228 */
[----:B------:R-:W-:-:S04]  /*39b0*/  ISETP.GE.AND P0, PT, R16, R41, PT ;  /* 0x000000291000720c */ /* 0x000fc80003f06270 */
[----:B------:R-:W-:-:S05]  /*39c0*/  IADD3 R23, PT, PT, R14, R3, RZ ;  /* 0x000000030e177210 */ /* 0x000fca0007ffe0ff */
[----:B------:R-:W-:-:S04]  /*39d0*/  IMAD.WIDE R22, R23, 0x4, R38 ;  /* 0x0000000417167825 */ /* 0x000fc800078e0226 */
[----:B------:R-:W-:Y:S02]  /*39e0*/  @!P0 IADD3 R33, PT, PT, R17, R40, RZ ;  /* 0x0000002811218210 */ /* 0x000fe40007ffe0ff */
[----:B------:R-:W2:Y:S03]  /*39f0*/  LDG.E.CONSTANT R22, desc[UR6][R22.64] ;  /* 0x0000000616167981 */ /* 0x000ea6000c1e9900 */
[----:B------:R-:W-:-:S06]  /*3a00*/  @!P0 IMAD.WIDE R32, R33, 0x4, R38 ;  /* 0x0000000421208825 */ /* 0x000fcc00078e0226 */
[----:B------:R-:W5:Y:S01]  /*3a10*/  @!P0 LDG.E.CONSTANT R32, desc[UR6][R32.64] ;  /* 0x0000000620208981 */ /* 0x000f62000c1e9900 */
[C---:B------:R-:W-:Y:S02]  /*3a20*/  DADD R36, R18.reuse, R36 ;  /* 0x0000000012247229 */ /* 0x040fe40000000024 */
[----:B------:R-:W-:-:S06]  /*3a30*/  DFMA R68, R18, R28, R68 ;  /* 0x0000001c1244722b */ /* 0x000fcc0000000044 */
[----:B---3--:R-:W-:-:S08]  /*3a40*/  DMUL R14, R36, -R30 ;  /* 0x8000001e240e7228 */ /* 0x008fd00000000000 */
[----:B------:R-:W-:Y:S02]  /*3a50*/  DFMA R14, R68, R28, R14 ;  /* 0x0000001c440e722b */ /* 0x000fe4000000000e */
[----:B------:R-:W-:-:S06]  /*3a60*/  DADD R68, -R36, R68 ;  /* 0x0000000024447229 */ /* 0x000fcc0000000144 */
[----:B------:R-:W-:-:S08]  /*3a70*/  DMUL R14, R14, R24 ;  /* 0x000000180e0e7228 */ /* 0x000fd00000000000 */
[----:B------:R-:W-:-:S08]  /*3a80*/  DFMA R20, -R14, R30, R36 ;  /* 0x0000001e0e14722b */ /* 0x000fd00000000124 */
[----:B----4-:R-:W-:-:S08]  /*3a90*/  DMUL R20, R20, R26 ;  /* 0x0000001a14147228 */ /* 0x010fd00000000000 */
[----:B------:R-:W-:Y:S01]  /*3aa0*/  DFMA R20, R14, R28, R20 ;  /* 0x0000001c0e14722b */ /* 0x000fe20000000014 */
[----:B------:R-:W-:-:S09]  /*3ab0*/  IMAD.WIDE R14, R17, 0x4, R34 ;  /* 0x00000004110e7825 */ /* 0x000fd200078e0222 */
[----:B------:R-:W0:Y:S02]  /*3ac0*/  F2F.F32.F64 R21, R20 ;  /* 0x0000001400157310 */ /* 0x000e240000301000 */
[----:B0-----:R0:W-:Y:S06]  /*3ad0*/  STG.E desc[UR6][R14.64], R21 ;  /* 0x000000150e007986 */ /* 0x0011ec000c101906 */
[----:B--2---:R-:W1:Y:S08]  /*3ae0*/  F2F.F64.F32 R22, R22 ;  /* 0x0000001600167310 */ /* 0x004e700000201800 */
[----:B-----5:R0:W2:Y:S01]  /*3af0*/  @!P0 F2F.F64.F32 R18, R32 ;  /* 0x0000002000128310 */ /* 0x0200a20000201800 */
[----:B------:R-:W-:Y:S01]  /*3b00*/  ISETP.NE.AND P0, PT, R16, R41, PT ;  /* 0x000000291000720c */ /* 0x000fe20003f05270 */
[----:B-1----:R-:W-:-:S12]  /*3b10*/  DADD R36, R36, -R22 ;  /* 0x0000000024247229 */ /* 0x002fd80000000816 */
[----:B0-----:R-:W-:Y:S05]  /*3b20*/  @P0 BRA `(.L_x_71) ;  /* 0xfffffffc008c0947 */ /* 0x001fea000383ffff */
[----:B------:R-:W-:Y:S05]  /*3b30*/  BSYNC.RECONVERGENT B0 ;  /* 0x0000000000007941 */ /* 0x000fea0003800200 */
.L_x_70:
[----:B------:R-:W-:Y:S05]  /*3b40*/  BRA `(.L_x_50) ;  /* 0x00000004000c7947 */ /* 0x000fea0003800000 */
.L_x_55:
[----:B------:R-:W-:-:S13]  /*3b50*/  ISETP.GT.AND P0, PT, R14, RZ, PT ;  /* 0x000000ff0e00720c */ /* 0x000fda0003f04270 */
[----:B------:R-:W-:Y:S05]  /*3b60*/  @!P0 BRA `(.L_x_50) ;  /* 0x0000000400048947 */ /* 0x000fea0003800000 */
[----:B------:R-:W-:Y:S01]  /*3b70*/  ISETP.GE.U32.AND P0, PT, R2, 0x7, PT ;  /* 0x000000070200780c */ /* 0x000fe20003f06070 */
[----:B------:R-:W-:-:S12]  /*3b80*/  IMAD.MOV.U32 R22, RZ, RZ, RZ ;  /* 0x000000ffff167224 */ /* 0x000fd800078e00ff */
[----:B------:R-:W-:Y:S05]  /*3b90*/  @!P0 BRA `(.L_x_72) ;  /* 0x0000000000648947 */ /* 0x000fea0003800000 */
[----:B------:R-:W0:Y:S01]  /*3ba0*/  LDC R13, c[0x0][0x390] ;  /* 0x0000e400ff0d7b82 */ /* 0x000e220000000800 */
[----:B------:R-:W-:-:S07]  /*3bb0*/  UMOV UR4, URZ ;  /* 0x000000ff00047c82 */ /* 0x000fce0008000000 */
[----:B------:R-:W1:Y:S02]  /*3bc0*/  LDC.64 R38, c[0x0][0x3a8] ;  /* 0x0000ea00ff267b82 */ /* 0x000e640000000a00 */
.L_x_73:
        /* <DEDUP_REMOVED lines=22> */
.L_x_72:
        /* <DEDUP_REMOVED lines=18> */
.L_x_74:
[----:B------:R-:W-:Y:S05]  /*3e50*/  @!P4 BRA `(.L_x_50) ;  /* 0x000000000048c947 */ /* 0x000fea0003800000 */
[----:B------:R-:W-:Y:S02]  /*3e60*/  ISETP.NE.AND P4, PT, R8, RZ, PT ;  /* 0x000000ff0800720c */ /* 0x000fe40003f85270 */
[----:B------:R-:W-:-:S11]  /*3e70*/  ISETP.NE.AND P0, PT, R12, RZ, PT ;  /* 0x000000ff0c00720c */ /* 0x000fd60003f05270 */
[----:B0-----:R-:W0:Y:S08]  /*3e80*/  @P4 LDC R20, c[0x0][0x390] ;  /* 0x0000e400ff144b82 */ /* 0x001e300000000800 */
[----:B------:R-:W1:Y:S01]  /*3e90*/  @P4 LDC.64 R18, c[0x0][0x3a8] ;  /* 0x0000ea00ff124b82 */ /* 0x000e620000000a00 */
[----:B------:R-:W-:Y:S05]  /*3ea0*/  @!P0 BRA `(.L_x_75) ;  /* 0x0000000000248947 */ /* 0x000fea0003800000 */
[----:B------:R-:W2:Y:S08]  /*3eb0*/  LDC R17, c[0x0][0x390] ;  /* 0x0000e400ff117b82 */ /* 0x000eb00000000800 */
[----:B------:R-:W5:Y:S01]  /*3ec0*/  LDC.64 R14, c[0x0][0x3a8] ;  /* 0x0000ea00ff0e7b82 */ /* 0x000f620000000a00 */
[C---:B--2---:R-:W-:Y:S02]  /*3ed0*/  IMAD R13, R22.reuse, R17, R3 ;  /* 0x00000011160d7224 */ /* 0x044fe400078e0203 */
[----:B------:R-:W-:-:S02]  /*3ee0*/  VIADD R22, R22, 0x2 ;  /* 0x0000000216167836 */ /* 0x000fc40000000000 */
[----:B-----5:R-:W-:Y:S01]  /*3ef0*/  IMAD.WIDE R14, R13, 0x4, R14 ;  /* 0x000000040d0e7825 */ /* 0x020fe200078e020e */
[----:B------:R-:W-:-:S03]  /*3f00*/  MOV R13, 0x7fffffff ;  /* 0x7fffffff000d7802 */ /* 0x000fc60000000f00 */
[----:B------:R-:W-:Y:S02]  /*3f10*/  IMAD.WIDE R16, R17, 0x4, R14 ;  /* 0x0000000411107825 */ /* 0x000fe400078e020e */
[----:B------:R2:W-:Y:S04]  /*3f20*/  STG.E desc[UR6][R14.64], R13 ;  /* 0x0000000d0e007986 */ /* 0x0005e8000c101906 */
[----:B------:R2:W-:Y:S02]  /*3f30*/  STG.E desc[UR6][R16.64], R13 ;  /* 0x0000000d10007986 */ /* 0x0005e4000c101906 */
.L_x_75:
[----:B0-2---:R-:W-:Y:S01]  /*3f40*/  @P4 IMAD R15, R22, R20, R3 ;  /* 0x00000014160f4224 */ /* 0x005fe200078e0203 */
[----:B------:R-:W-:-:S03]  /*3f50*/  @P4 MOV R13, 0x7fffffff ;  /* 0x7fffffff000d4802 */ /* 0x000fc60000000f00 */
[----:B-1----:R-:W-:-:S05]  /*3f60*/  @P4 IMAD.WIDE R14, R15, 0x4, R18 ;  /* 0x000000040f0e4825 */ /* 0x002fca00078e0212 */
[----:B------:R0:W-:Y:S02]  /*3f70*/  @P4 STG.E desc[UR6][R14.64], R13 ;  /* 0x0000000d0e004986 */ /* 0x0001e4000c101906 */
.L_x_50:
[----:B------:R-:W-:Y:S05]  /*3f80*/  BSYNC.RECONVERGENT B1 ;  /* 0x0000000000017941 */ /* 0x000fea0003800200 */
.L_x_48:
[----:B------:R-:W5:Y:S01]  /*3f90*/  LDCU UR4, c[0x0][0x390] ;  /* 0x00007200ff0477ac */ /* 0x000f620008000800 */
[----:B------:R-:W-:-:S04]  /*3fa0*/  IADD3 R3, PT, PT, R3, UR5, RZ ;  /* 0x0000000503037c10 */ /* 0x000fc8000fffe0ff */
[----:B-----5:R-:W-:-:S13]  /*3fb0*/  ISETP.GE.AND P0, PT, R3, UR4, PT ;  /* 0x0000000403007c0c */ /* 0x020fda000bf06270 */
[----:B------:R-:W-:Y:S05]  /*3fc0*/  @!P0 BRA `(.L_x_76) ;  /* 0xffffffdc00c08947 */ /* 0x000fea000383ffff */
[----:B------:R-:W-:Y:S05]  /*3fd0*/  EXIT ;  /* 0x000000000000794d */ /* 0x000fea0003800000 */
.L_x_47:
[----:B------:R-:W-:Y:S01]  /*3fe0*/  ISETP.GE.AND P0, PT, R8, 0x1, PT ;  /* 0x000000010800780c */ /* 0x000fe20003f06270 */
[----:B------:R-:W0:-:S12]  /*3ff0*/  LDCU UR8, c[0x0][0x398] ;  /* 0x00007300ff0877ac */ /* 0x000e180008000800 */
[----:B------:R-:W-:Y:S05]  /*4000*/  @!P0 BRA `(.L_x_77) ;  /* 0x00000010005c8947 */ /* 0x000fea0003800000 */
[C---:B------:R-:W-:Y:S02]  /*4010*/  LOP3.LUT R22, R8.reuse, 0x7, RZ, 0xc0, !PT ;  /* 0x0000000708167812 */ /* 0x040fe400078ec0ff */
[C---:B------:R-:W-:Y:S02]  /*4020*/  LOP3.LUT R23, R8.reuse, 0x3, RZ, 0xc0, !PT ;  /* 0x0000000308177812 */ /* 0x040fe400078ec0ff */
[C---:B------:R-:W-:Y:S02]  /*4030*/  LOP3.LUT R4, R8.reuse, 0x7ffffff8, RZ, 0xc0, !PT ;  /* 0x7ffffff808047812 */ /* 0x040fe400078ec0ff */
[----:B------:R-:W-:Y:S02]  /*4040*/  LOP3.LUT R5, R8, 0x1, RZ, 0xc0, !PT ;  /* 0x0000000108057812 */ /* 0x000fe400078ec0ff */
[----:B------:R-:W-:Y:S02]  /*4050*/  IADD3 R32, PT, PT, R22, -0x1, RZ ;  /* 0xffffffff16207810 */ /* 0x000fe40007ffe0ff */
[----:B------:R-:W-:-:S07]  /*4060*/  IADD3 R33, PT, PT, R23, -0x1, RZ ;  /* 0xffffffff17217810 */ /* 0x000fce0007ffe0ff */
.L_x_101:
[----:B-12---:R-:W1:Y:S08]  /*4070*/  LDC.64 R6, c[0x0][0x388] ;  /* 0x0000e200ff067b82 */ /* 0x006e700000000a00 */
[----:B------:R-:W2:Y:S01]  /*4080*/  LDC R40, c[0x0][0x394] ;  /* 0x0000e500ff287b82 */ /* 0x000ea20000000800 */
[----:B-1----:R-:W-:-:S06]  /*4090*/  IMAD.WIDE R6, R3, 0x4, R6 ;  /* 0x0000000403067825 */ /* 0x002fcc00078e0206 */
[----:B------:R-:W2:Y:S01]  /*40a0*/  LDG.E.CONSTANT R7, desc[UR6][R6.64] ;  /* 0x0000000606077981 */ /* 0x000ea2000c1e9900 */
[----:B------:R-:W-:Y:S01]  /*40b0*/  BSSY.RECONVERGENT B1, `(.L_x_78) ;  /* 0x0000107000017945 */ /* 0x000fe20003800200 */
[----:B--2---:R-:W-:-:S13]  /*40c0*/  ISETP.GE.U32.AND P0, PT, R7, R40, PT ;  /* 0x000000280700720c */ /* 0x004fda0003f06070 */
[----:B------:R-:W-:Y:S05]  /*40d0*/  @P0 BRA `(.L_x_79) ;  /* 0x0000000c000c0947 */ /* 0x000fea0003800000 */
[----:B------:R-:W1:Y:S01]  /*40e0*/  LDCU UR4, c[0x0][0x398] ;  /* 0x00007300ff0477ac */ /* 0x000e620008000800 */
[----:B------:R-:W-:-:S04]  /*40f0*/  IADD3 R6, PT, PT, -R7, R40, RZ ;  /* 0x0000002807067210 */ /* 0x000fc80007ffe1ff */
[----:B-1----:R-:W-:-:S13]  /*4100*/  ISETP.GE.AND P0, PT, R6, UR4, PT ;  /* 0x0000000406007c0c */ /* 0x002fda000bf06270 */
[----:B------:R-:W-:Y:S05]  /*4110*/  @!P0 BRA `(.L_x_80) ;  /* 0x0000000400f08947 */ /* 0x000fea0003800000 */
[----:B------:R-:W-:Y:S01]  /*4120*/  IMAD.IADD R6, R7, 0x1, R0 ;  /* 0x0000000107067824 */ /* 0x000fe200078e0200 */
[----:B------:R-:W-:Y:S04]  /*4130*/  BSSY.RECONVERGENT B0, `(.L_x_81) ;  /* 0x000004d000007945 */ /* 0x000fe80003800200 */
        /* <DEDUP_REMOVED lines=8> */
[----:B------:R-:W1:Y:S01]  /*41c0*/  LDC R39, c[0x0][0x390] ;  /* 0x0000e400ff277b82 */ /* 0x000e620000000800 */
[----:B------:R-:W-:Y:S02]  /*41d0*/  LOP3.LUT R38, R6, 0x7ffffff8, RZ, 0xc0, !PT ;  /* 0x7ffffff806267812 */ /* 0x000fe400078ec0ff */
[----:B------:R-:W-:-:S05]  /*41e0*/  MOV R7, RZ ;  /* 0x000000ff00077202 */ /* 0x000fca0000000f00 */
[----:B------:R-:W2:Y:S02]  /*41f0*/  LDC.64 R36, c[0x0][0x3a8] ;  /* 0x0000ea00ff247b82 */ /* 0x000ea40000000a00 */
.L_x_85:
[C---:B-1----:R-:W-:Y:S01]  /*4200*/  IMAD R9, R7.reuse, R39, R3 ;  /* 0x0000002707097224 */ /* 0x042fe200078e0203 */
        /* <DEDUP_REMOVED lines=20> */
.L_x_84:
[----:B0-----:R-:W-:Y:S05]  /*4350*/  BSYNC.RECONVERGENT B2 ;  /* 0x0000000000027941 */ /* 0x001fea0003800200 */
.L_x_83:
[----:B------:R-:W-:Y:S05]  /*4360*/  @!P1 BRA `(.L_x_82) ;  /* 0x0000000000a49947 */ /* 0x000fea0003800000 */
[----:B------:R-:W-:Y:S01]  /*4370*/  ISETP.GE.U32.AND P0, PT, R42, 0x4, PT ;  /* 0x000000042a00780c */ /* 0x000fe20003f06070 */
[----:B------:R-:W-:Y:S01]  /*4380*/  BSSY.RECONVERGENT B2, `(.L_x_86) ;  /* 0x0000011000027945 */ /* 0x000fe20003800200 */
[----:B-1----:R-:W-:-:S04]  /*4390*/  LOP3.LUT R16, R6, 0x3, RZ, 0xc0, !PT ;  /* 0x0000000306107812 */ /* 0x002fc800078ec0ff */
[----:B------:R-:W-:-:S07]  /*43a0*/  ISETP.NE.AND P1, PT, R16, RZ, PT ;  /* 0x000000ff1000720c */ /* 0x000fce0003f25270 */
[----:B------:R-:W-:Y:S06]  /*43b0*/  @!P0 BRA `(.L_x_87) ;  /* 0x0000000000348947 */ /* 0x000fec0003800000 */
[----:B------:R-:W0:Y:S08]  /*43c0*/  LDC R15, c[0x0][0x390] ;  /* 0x0000e400ff0f7b82 */ /* 0x000e300000000800 */
[----:B------:R-:W1:Y:S01]  /*43d0*/  LDC.64 R8, c[0x0][0x3a8] ;  /* 0x0000ea00ff087b82 */ /* 0x000e620000000a00 */
[C---:B0-----:R-:W-:Y:S02]  /*43e0*/  IMAD R7, R38.reuse, R15, R3 ;  /* 0x0000000f26077224 */ /* 0x041fe400078e0203 */
[----:B------:R-:W-:-:S02]  /*43f0*/  VIADD R38, R38, 0x4 ;  /* 0x0000000426267836 */ /* 0x000fc40000000000 */
        /* <DEDUP_REMOVED lines=9> */
.L_x_87:
[----:B------:R-:W-:Y:S05]  /*4490*/  BSYNC.RECONVERGENT B2 ;  /* 0x0000000000027941 */ /* 0x000fea0003800200 */
.L_x_86:
        /* <DEDUP_REMOVED lines=17> */
.L_x_89:
[----:B------:R-:W-:Y:S05]  /*45b0*/  BSYNC.RECONVERGENT B2 ;  /* 0x0000000000027941 */ /* 0x000fea0003800200 */
.L_x_88:
[----:B0-2---:R-:W-:Y:S01]  /*45c0*/  @!P1 IMAD R9, R38, R14, R3 ;  /* 0x0000000e26099224 */ /* 0x005fe200078e0203 */
[----:B------:R-:W-:-:S03]  /*45d0*/  @!P1 MOV R7, 0x7fffffff ;  /* 0x7fffffff00079802 */ /* 0x000fc60000000f00 */
[----:B-1----:R-:W-:-:S05]  /*45e0*/  @!P1 IMAD.WIDE R8, R9, 0x4, R12 ;  /* 0x0000000409089825 */ /* 0x002fca00078e020c */
[----:B------:R2:W-:Y:S02]  /*45f0*/  @!P1 STG.E desc[UR6][R8.64], R7 ;  /* 0x0000000708009986 */ /* 0x0005e4000c101906 */
.L_x_82:
[----:B0-----:R-:W-:Y:S05]  /*4600*/  BSYNC.RECONVERGENT B0 ;  /* 0x0000000000007941 */ /* 0x001fea0003800200 */
.L_x_81:
[----:B------:R-:W-:-:S13]  /*4610*/  ISETP.GE.AND P0, PT, R6, R40, PT ;  /* 0x000000280600720c */ /* 0x000fda0003f06270 */
[----:B------:R-:W-:Y:S05]  /*4620*/  @P0 BRA `(.L_x_90) ;  /* 0x0000000800bc0947 */ /* 0x000fea0003800000 */
[----:B-12---:R-:W0:Y:S01]  /*4630*/  LDC.64 R8, c[0x0][0x380] ;  /* 0x0000e000ff087b82 */ /* 0x006e220000000a00 */
        /* <DEDUP_REMOVED lines=8> */
[----:B------:R-:W-:Y:S02]  /*46c0*/  CS2R R12, SRZ ;  /* 0x00000000000c7805 */ /* 0x000fe4000001ff00 */
[----:B------:R-:W-:Y:S01]  /*46d0*/  CS2R R14, SRZ ;  /* 0x00000000000e7805 */ /* 0x000fe2000001ff00 */
[----:B--2--5:R1:W0:Y:S06]  /*46e0*/  F2F.F64.F32 R10, R8 ;  /* 0x00000008000a7310 */ /* 0x02422c0000201800 */
.L_x_92:
[----:B--2---:R-:W2:Y:S01]  /*46f0*/  LDCU UR4, c[0x0][0x398] ;  /* 0x00007300ff0477ac */ /* 0x004ea20008000800 */
[C---:B0-----:R-:W-:Y:S01]  /*4700*/  IMAD R39, R6.reuse, R40, R3 ;  /* 0x0000002806277224 */ /* 0x041fe200078e0203 */
[C---:B--2---:R-:W-:Y:S02]  /*4710*/  IADD3 R7, PT, PT, R6.reuse, -UR4, RZ ;  /* 0x8000000406077c10 */ /* 0x044fe4000fffe0ff */
[----:B------:R-:W-:-:S03]  /*4720*/  IADD3 R6, PT, PT, R6, 0x1, RZ ;  /* 0x0000000106067810 */ /* 0x000fc60007ffe0ff */
[----:B-1----:R-:W-:Y:S01]  /*4730*/  IMAD R8, R7, R40, R40 ;  /* 0x0000002807087224 */ /* 0x002fe200078e0228 */
[----:B------:R-:W-:-:S03]  /*4740*/  ISETP.GE.AND P0, PT, R6, R41, PT ;  /* 0x000000290600720c */ /* 0x000fc60003f06270 */
[----:B------:R-:W-:-:S04]  /*4750*/  IMAD.IADD R19, R8, 0x1, R3 ;  /* 0x0000000108137824 */ /* 0x000fc800078e0203 */
[----:B------:R-:W-:-:S06]  /*4760*/  IMAD.WIDE R18, R19, 0x4, R36 ;  /* 0x0000000413127825 */ /* 0x000fcc00078e0224 */
[----:B------:R-:W-:Y:S01]  /*4770*/  @!P0 IADD3 R21, PT, PT, R39, R40, RZ ;  /* 0x0000002827158210 */ /* 0x000fe20007ffe0ff */
[----:B------:R-:W2:Y:S04]  /*4780*/  LDG.E.CONSTANT R18, desc[UR6][R18.64] ;  /* 0x0000000612127981 */ /* 0x000ea8000c1e9900 */
        /* <DEDUP_REMOVED lines=20> */
.L_x_91:
[----:B------:R-:W-:Y:S05]  /*48d0*/  BRA `(.L_x_90) ;  /* 0x0000000800107947 */ /* 0x000fea0003800000 */
.L_x_80:
[----:B------:R-:W-:Y:S02]  /*48e0*/  ISETP.GE.U32.AND P0, PT, R2, 0x7, PT ;  /* 0x000000070200780c */ /* 0x000fe40003f06070 */
[----:B------:R-:W-:-:S11]  /*48f0*/  MOV R14, RZ ;  /* 0x000000ff000e7202 */ /* 0x000fd60000000f00 */
[----:B------:R-:W-:Y:S05]  /*4900*/  @!P0 BRA `(.L_x_93) ;  /* 0x0000000000648947 */ /* 0x000fea0003800000 */
[----:B------:R-:W1:Y:S01]  /*4910*/  LDC R37, c[0x0][0x390] ;  /* 0x0000e400ff257b82 */ /* 0x000e620000000800 */
[----:B------:R-:W-:-:S07]  /*4920*/  UMOV UR4, URZ ;  /* 0x000000ff00047c82 */ /* 0x000fce0008000000 */
[----:B------:R-:W2:Y:S02]  /*4930*/  LDC.64 R34, c[0x0][0x3a8] ;  /* 0x0000ea00ff227b82 */ /* 0x000ea40000000a00 */
.L_x_94:
[----:B-1----:R-:W-:Y:S01]  /*4940*/  IMAD R7, R37, UR4, R3 ;  /* 0x0000000425077c24 */ /* 0x002fe2000f8e0203 */
[----:B------:R-:W-:Y:S01]  /*4950*/  MOV R39, 0x7fffffff ;  /* 0x7fffffff00277802 */ /* 0x000fe20000000f00 */
[----:B------:R-:W-:Y:S02]  /*4960*/  UIADD3 UR4, UPT, UPT, UR4, 0x8, URZ ;  /* 0x0000000804047890 */ /* 0x000fe4000fffe0ff */
[----:B--2---:R-:W-:-:S04]  /*4970*/  IMAD.WIDE R6, R7, 0x4, R34 ;  /* 0x0000000407067825 */ /* 0x004fc800078e0222 */
        /* <DEDUP_REMOVED lines=17> */
[----:B-1----:R-:W-:-:S07]  /*4a90*/  MOV R14, R4 ;  /* 0x00000004000e7202 */ /* 0x002fce0000000f00 */
.L_x_93:
        /* <DEDUP_REMOVED lines=8> */
[C---:B-1----:R-:W-:Y:S02]  /*4b20*/  IMAD R9, R14.reuse, R13, R3 ;  /* 0x0000000d0e097224 */ /* 0x042fe400078e0203 */
[----:B------:R-:W-:Y:S02]  /*4b30*/  VIADD R14, R14, 0x4 ;  /* 0x000000040e0e7836 */ /* 0x000fe40000000000 */
        /* <DEDUP_REMOVED lines=8> */
.L_x_95:
[----:B------:R-:W-:Y:S05]  /*4bc0*/  @!P1 BRA `(.L_x_90) ;  /* 0x0000000400549947 */ /* 0x000fea0003800000 */
[----:B------:R-:W-:Y:S02]  /*4bd0*/  ISETP.NE.AND P0, PT, R33, RZ, PT ;  /* 0x000000ff2100720c */ /* 0x000fe40003f05270 */
[----:B------:R-:W-:-:S11]  /*4be0*/  ISETP.NE.AND P1, PT, R5, RZ, PT ;  /* 0x000000ff0500720c */ /* 0x000fd60003f25270 */
[----:B------:R-:W-:Y:S05]  /*4bf0*/  @!P0 BRA `(.L_x_96) ;  /* 0x0000000000248947 */ /* 0x000fea0003800000 */
[----:B-1----:R-:W1:Y:S08]  /*4c00*/  LDC R9, c[0x0][0x390] ;  /* 0x0000e400ff097b82 */ /* 0x002e700000000800 */
[----:B------:R-:W2:Y:S01]  /*4c10*/  LDC.64 R6, c[0x0][0x3a8] ;  /* 0x0000ea00ff067b82 */ /* 0x000ea20000000a00 */
[C---:B-1----:R-:W-:Y:S01]  /*4c20*/  IMAD R11, R14.reuse, R9, R3 ;  /* 0x000000090e0b7224 */ /* 0x042fe200078e0203 */
[----:B------:R-:W-:-:S03]  /*4c30*/  IADD3 R14, PT, PT, R14, 0x2, RZ ;  /* 0x000000020e0e7810 */ /* 0x000fc60007ffe0ff */
[----:B--2---:R-:W-:Y:S01]  /*4c40*/  IMAD.WIDE R6, R11, 0x4, R6 ;  /* 0x000000040b067825 */ /* 0x004fe200078e0206 */
[----:B------:R-:W-:-:S03]  /*4c50*/  MOV R11, 0x7fffffff ;  /* 0x7fffffff000b7802 */ /* 0x000fc60000000f00 */
[----:B------:R-:W-:Y:S02]  /*4c60*/  IMAD.WIDE R8, R9, 0x4, R6 ;  /* 0x0000000409087825 */ /* 0x000fe400078e0206 */
[----:B------:R2:W-:Y:S04]  /*4c70*/  STG.E desc[UR6][R6.64], R11 ;  /* 0x0000000b06007986 */ /* 0x0005e8000c101906 */
[----:B------:R2:W-:Y:S02]  /*4c80*/  STG.E desc[UR6][R8.64], R11 ;  /* 0x0000000b08007986 */ /* 0x0005e4000c101906 */
.L_x_96:
[----:B------:R-:W-:Y:S05]  /*4c90*/  @!P1 BRA `(.L_x_90) ;  /* 0x0000000400209947 */ /* 0x000fea0003800000 */
[----:B-12---:R-:W1:Y:S01]  /*4ca0*/  LDC.64 R6, c[0x0][0x3a8] ;  /* 0x0000ea00ff067b82 */ /* 0x006e620000000a00 */
[----:B------:R-:W2:Y:S01]  /*4cb0*/  LDCU UR4, c[0x0][0x390] ;  /* 0x00007200ff0477ac */ /* 0x000ea20008000800 */
[----:B------:R-:W-:Y:S01]  /*4cc0*/  MOV R11, 0x7fffffff ;  /* 0x7fffffff000b7802 */ /* 0x000fe20000000f00 */
[----:B--2---:R-:W-:-:S04]  /*4cd0*/  IMAD R9, R14, UR4, R3 ;  /* 0x000000040e097c24 */ /* 0x004fc8000f8e0203 */
[----:B-1----:R-:W-:-:S05]  /*4ce0*/  IMAD.WIDE R6, R9, 0x4, R6 ;  /* 0x0000000409067825 */ /* 0x002fca00078e0206 */
[----:B------:R1:W-:Y:S01]  /*4cf0*/  STG.E desc[UR6][R6.64], R11 ;  /* 0x0000000b06007986 */ /* 0x0003e2000c101906 */
[----:B------:R-:W-:Y:S05]  /*4d00*/  BRA `(.L_x_90) ;  /* 0x0000000400047947 */ /* 0x000fea0003800000 */
.L_x_79:
[----:B------:R-:W-:Y:S01]  /*4d10*/  ISETP.GE.U32.AND P0, PT, R2, 0x7, PT ;  /* 0x000000070200780c */ /* 0x000fe20003f06070 */
[----:B------:R-:W-:-:S12]  /*4d20*/  HFMA2 R14, -RZ, RZ, 0, 0 ;  /* 0x00000000ff0e7431 */ /* 0x000fd800000001ff */
[----:B------:R-:W-:Y:S05]  /*4d30*/  @!P0 BRA `(.L_x_97) ;  /* 0x0000000000648947 */ /* 0x000fea0003800000 */
[----:B------:R-:W1:Y:S01]  /*4d40*/  LDC R37, c[0x0][0x390] ;  /* 0x0000e400ff257b82 */ /* 0x000e620000000800 */
[----:B------:R-:W-:-:S07]  /*4d50*/  UMOV UR4, URZ ;  /* 0x000000ff00047c82 */ /* 0x000fce0008000000 */
[----:B------:R-:W2:Y:S02]  /*4d60*/  LDC.64 R34, c[0x0][0x3a8] ;  /* 0x0000ea00ff227b82 */ /* 0x000ea40000000a00 */
.L_x_98:
        /* <DEDUP_REMOVED lines=21> */
[----:B-1----:R-:W-:-:S07]  /*4ec0*/  IMAD.MOV.U32 R14, RZ, RZ, R4 ;  /* 0x000000ffff0e7224 */ /* 0x002fce00078e0004 */
.L_x_97:
        /* <DEDUP_REMOVED lines=18> */
.L_x_99:
[----:B------:R-:W-:Y:S05]  /*4ff0*/  @!P1 BRA `(.L_x_90) ;  /* 0x0000000000489947 */ /* 0x000fea0003800000 */
[----:B------:R-:W-:Y:S02]  /*5000*/  ISETP.NE.AND P1, PT, R5, RZ, PT ;  /* 0x000000ff0500720c */ /* 0x000fe40003f25270 */
[----:B------:R-:W-:-:S11]  /*5010*/  ISETP.NE.AND P0, PT, R33, RZ, PT ;  /* 0x000000ff2100720c */ /* 0x000fd60003f05270 */
[----:B-1----:R-:W1:Y:S08]  /*5020*/  @P1 LDC R12, c[0x0][0x390] ;  /* 0x0000e400ff0c1b82 */ /* 0x002e700000000800 */
[----:B------:R-:W2:Y:S01]  /*5030*/  @P1 LDC.64 R10, c[0x0][0x3a8] ;  /* 0x0000ea00ff0a1b82 */ /* 0x000ea20000000a00 */
[----:B------:R-:W-:Y:S05]  /*5040*/  @!P0 BRA `(.L_x_100) ;  /* 0x0000000000248947 */ /* 0x000fea0003800000 */
[----:B------:R-:W5:Y:S08]  /*5050*/  LDC R9, c[0x0][0x390] ;  /* 0x0000e400ff097b82 */ /* 0x000f700000000800 */
[----:B------:R-:W0:Y:S01]  /*5060*/  LDC.64 R6, c[0x0][0x3a8] ;  /* 0x0000ea00ff067b82 */ /* 0x000e220000000a00 */
[C---:B-----5:R-:W-:Y:S01]  /*5070*/  IMAD R13, R14.reuse, R9, R3 ;  /* 0x000000090e0d7224 */ /* 0x060fe200078e0203 */
[----:B------:R-:W-:-:S03]  /*5080*/  IADD3 R14, PT, PT, R14, 0x2, RZ ;  /* 0x000000020e0e7810 */ /* 0x000fc60007ffe0ff */
[----:B0-----:R-:W-:Y:S01]  /*5090*/  IMAD.WIDE R6, R13, 0x4, R6 ;  /* 0x000000040d067825 */ /* 0x001fe200078e0206 */
[----:B------:R-:W-:-:S03]  /*50a0*/  MOV R13, 0x7fffffff ;  /* 0x7fffffff000d7802 */ /* 0x000fc60000000f00 */
[----:B------:R-:W-:Y:S02]  /*50b0*/  IMAD.WIDE R8, R9, 0x4, R6 ;  /* 0x0000000409087825 */ /* 0x000fe400078e0206 */
[----:B------:R0:W-:Y:S04]  /*50c0*/  STG.E desc[UR6][R6.64], R13 ;  /* 0x0000000d06007986 */ /* 0x0001e8000c101906 */
[----:B------:R0:W-:Y:S02]  /*50d0*/  STG.E desc[UR6][R8.64], R13 ;  /* 0x0000000d08007986 */ /* 0x0001e4000c101906 */
.L_x_100:
[----:B01----:R-:W-:Y:S01]  /*50e0*/  @P1 IMAD R7, R14, R12, R3 ;  /* 0x0000000c0e071224 */ /* 0x003fe200078e0203 */
[----:B------:R-:W-:-:S03]  /*50f0*/  @P1 MOV R9, 0x7fffffff ;  /* 0x7fffffff00091802 */ /* 0x000fc60000000f00 */
[----:B--2---:R-:W-:-:S05]  /*5100*/  @P1 IMAD.WIDE R6, R7, 0x4, R10 ;  /* 0x0000000407061825 */ /* 0x004fca00078e020a */
[----:B------:R2:W-:Y:S02]  /*5110*/  @P1 STG.E desc[UR6][R6.64], R9 ;  /* 0x0000000906001986 */ /* 0x0005e4000c101906 */
.L_x_90:
[----:B0-----:R-:W-:Y:S05]  /*5120*/  BSYNC.RECONVERGENT B1 ;  /* 0x0000000000017941 */ /* 0x001fea0003800200 */
.L_x_78:
[----:B------:R-:W0:Y:S01]  /*5130*/  LDCU UR4, c[0x0][0x390] ;  /* 0x00007200ff0477ac */ /* 0x000e220008000800 */
[----:B------:R-:W-:-:S05]  /*5140*/  VIADD R3, R3, UR5 ;  /* 0x0000000503037c36 */ /* 0x000fca0008000000 */
[----:B0-----:R-:W-:-:S13]  /*5150*/  ISETP.GE.AND P0, PT, R3, UR4, PT ;  /* 0x0000000403007c0c */ /* 0x001fda000bf06270 */
[----:B------:R-:W-:Y:S05]  /*5160*/  @!P0 BRA `(.L_x_101) ;  /* 0xffffffec00c08947 */ /* 0x000fea000383ffff */
[----:B------:R-:W-:Y:S05]  /*5170*/  EXIT ;  /* 0x000000000000794d */ /* 0x000fea0003800000 */
.L_x_77:
[----:B-12---:R-:W1:Y:S01]  /*5180*/  LDC.64 R4, c[0x0][0x388] ;  /* 0x0000e200ff047b82 */ /* 0x006e620000000a00 */
[----:B------:R-:W2:Y:S07]  /*5190*/  LDCU UR4, c[0x0][0x398] ;  /* 0x00007300ff0477ac */ /* 0x000eae0008000800 */
[----:B------:R-:W5:Y:S01]  /*51a0*/  LDC R32, c[0x0][0x394] ;  /* 0x0000e500ff207b82 */ /* 0x000f620000000800 */
[----:B-1----:R-:W-:-:S06]  /*51b0*/  IMAD.WIDE R4, R3, 0x4, R4 ;  /* 0x0000000403047825 */ /* 0x002fcc00078e0204 */
[----:B------:R-:W5:Y:S01]  /*51c0*/  LDG.E.CONSTANT R5, desc[UR6][R4.64] ;  /* 0x0000000604057981 */ /* 0x000f62000c1e9900 */
[----:B------:R-:W-:Y:S01]  /*51d0*/  BSSY.RECONVERGENT B1, `(.L_x_102) ;  /* 0x000007f000017945 */ /* 0x000fe20003800200 */
[----:B-----5:R-:W-:-:S04]  /*51e0*/  IADD3 R2, PT, PT, -R5, R32, RZ ;  /* 0x0000002005027210 */ /* 0x020fc80007ffe1ff */
[----:B--2---:R-:W-:-:S04]  /*51f0*/  ISETP.GE.AND P0, PT, R2, UR4, PT ;  /* 0x0000000402007c0c */ /* 0x004fc8000bf06270 */
[----:B------:R-:W-:-:S04]  /*5200*/  ISETP.LT.OR P0, PT, R5, RZ, !P0 ;  /* 0x000000ff0500720c */ /* 0x000fc80004701670 */
[----:B------:R-:W-:-:S13]  /*5210*/  ISETP.GE.OR P0, PT, R5, R32, P0 ;  /* 0x000000200500720c */ /* 0x000fda0000706670 */
[----:B------:R-:W-:Y:S05]  /*5220*/  @P0 BRA `(.L_x_103) ;  /* 0x0000000400e40947 */ /* 0x000fea0003800000 */
[----:B------:R-:W-:Y:S01]  /*5230*/  IADD3 R2, PT, PT, R5, R0, RZ ;  /* 0x0000000005027210 */ /* 0x000fe20007ffe0ff */
[----:B------:R-:W-:Y:S03]  /*5240*/  BSSY.RECONVERGENT B0, `(.L_x_104) ;  /* 0x000004d000007945 */ /* 0x000fe60003800200 */
[----:B------:R-:W-:-:S13]  /*5250*/  ISETP.GE.AND P0, PT, R2, 0x1, PT ;  /* 0x000000010200780c */ /* 0x000fda0003f06270 */
        /* <DEDUP_REMOVED lines=11> */
.L_x_108:
[C---:B-1----:R-:W-:Y:S01]  /*5310*/  IMAD R5, R23.reuse, R33, R3 ;  /* 0x0000002117057224 */ /* 0x042fe200078e0203 */
[----:B------:R-:W-:Y:S01]  /*5320*/  MOV R35, 0x7fffffff ;  /* 0x7fffffff00237802 */ /* 0x000fe20000000f00 */
[----:B------:R-:W-:Y:S02]  /*5330*/  VIADD R23, R23, 0x8 ;  /* 0x0000000817177836 */ /* 0x000fe40000000000 */
        /* <DEDUP_REMOVED lines=18> */
.L_x_107:
[----:B0-----:R-:W-:Y:S05]  /*5460*/  BSYNC.RECONVERGENT B2 ;  /* 0x0000000000027941 */ /* 0x001fea0003800200 */
.L_x_106:
[----:B------:R-:W-:Y:S05]  /*5470*/  @!P1 BRA `(.L_x_105) ;  /* 0x0000000000a49947 */ /* 0x000fea0003800000 */
[----:B------:R-:W-:Y:S01]  /*5480*/  ISETP.GE.U32.AND P0, PT, R34, 0x4, PT ;  /* 0x000000042200780c */ /* 0x000fe20003f06070 */
[----:B------:R-:W-:Y:S01]  /*5490*/  BSSY.RECONVERGENT B2, `(.L_x_109) ;  /* 0x0000011000027945 */ /* 0x000fe20003800200 */
[----:B-1----:R-:W-:-:S04]  /*54a0*/  LOP3.LUT R12, R2, 0x3, RZ, 0xc0, !PT ;  /* 0x00000003020c7812 */ /* 0x002fc800078ec0ff */
        /* <DEDUP_REMOVED lines=15> */
.L_x_110:
[----:B------:R-:W-:Y:S05]  /*55a0*/  BSYNC.RECONVERGENT B2 ;  /* 0x0000000000027941 */ /* 0x000fea0003800200 */
.L_x_109:
        /* <DEDUP_REMOVED lines=17> */
.L_x_112:
[----:B------:R-:W-:Y:S05]  /*56c0*/  BSYNC.RECONVERGENT B2 ;  /* 0x0000000000027941 */ /* 0x000fea0003800200 */
.L_x_111:
[----:B0-2---:R-:W-:Y:S01]  /*56d0*/  @!P1 IMAD R5, R22, R10, R3 ;  /* 0x0000000a16059224 */ /* 0x005fe200078e0203 */
[----:B------:R-:W-:-:S03]  /*56e0*/  @!P1 MOV R7, 0x7fffffff ;  /* 0x7fffffff00079802 */ /* 0x000fc60000000f00 */
[----:B-1----:R-:W-:-:S05]  /*56f0*/  @!P1 IMAD.WIDE R4, R5, 0x4, R8 ;  /* 0x0000000405049825 */ /* 0x002fca00078e0208 */
[----:B------:R2:W-:Y:S02]  /*5700*/  @!P1 STG.E desc[UR6][R4.64], R7 ;  /* 0x0000000704009986 */ /* 0x0005e4000c101906 */
.L_x_105:
[----:B0-----:R-:W-:Y:S05]  /*5710*/  BSYNC.RECONVERGENT B0 ;  /* 0x0000000000007941 */ /* 0x001fea0003800200 */
.L_x_104:
        /* <DEDUP_REMOVED lines=10> */
[----:B------:R-:W-:Y:S02]  /*57c0*/  CS2R R8, SRZ ;  /* 0x0000000000087805 */ /* 0x000fe4000001ff00 */
[----:B------:R-:W-:Y:S01]  /*57d0*/  CS2R R10, SRZ ;  /* 0x00000000000a7805 */ /* 0x000fe2000001ff00 */
[----:B--2--5:R1:W0:Y:S06]  /*57e0*/  F2F.F64.F32 R6, R4 ;  /* 0x0000000400067310 */ /* 0x02422c0000201800 */
.L_x_113:
[C---:B------:R-:W-:Y:S01]  /*57f0*/  IADD3 R22, PT, PT, R2.reuse, 0x1, RZ ;  /* 0x0000000102167810 */ /* 0x040fe20007ffe0ff */
[C---:B------:R-:W-:Y:S02]  /*5800*/  VIADD R5, R2.reuse, -UR8 ;  /* 0x8000000802057c36 */ /* 0x040fe40008000000 */
[-C--:B0-----:R-:W-:Y:S01]  /*5810*/  IMAD R23, R2, R32.reuse, R3 ;  /* 0x0000002002177224 */ /* 0x081fe200078e0203 */
[----:B------:R-:W-:Y:S01]  /*5820*/  ISETP.GE.AND P0, PT, R22, R33, PT ;  /* 0x000000211600720c */ /* 0x000fe20003f06270 */
[----:B-1----:R-:W-:-:S05]  /*5830*/  IMAD R4, R5, R32, R32 ;  /* 0x0000002005047224 */ /* 0x002fca00078e0220 */
[----:B------:R-:W-:-:S05]  /*5840*/  IADD3 R15, PT, PT, R4, R3, RZ ;  /* 0x00000003040f7210 */ /* 0x000fca0007ffe0ff */
[----:B------:R-:W-:Y:S02]  /*5850*/  IMAD.WIDE R14, R15, 0x4, R20 ;  /* 0x000000040f0e7825 */ /* 0x000fe400078e0214 */
[----:B------:R-:W-:-:S04]  /*5860*/  @!P0 IADD3 R17, PT, PT, R23, R32, RZ ;  /* 0x0000002017118210 */ /* 0x000fc80007ffe0ff */
[----:B--2---:R-:W2:Y:S01]  /*5870*/  LDG.E.CONSTANT R14, desc[UR6][R14.64] ;  /* 0x000000060e0e7981 */ /* 0x004ea2000c1e9900 */
[----:B------:R-:W-:-:S06]  /*5880*/  @!P0 IMAD.WIDE R16, R17, 0x4, R20 ;  /* 0x0000000411108825 */ /* 0x000fcc00078e0214 */
[----:B------:R-:W5:Y:S01]  /*5890*/  @!P0 LDG.E.CONSTANT R16, desc[UR6][R16.64] ;  /* 0x0000000610108981 */ /* 0x000f62000c1e9900 */
[C---:B------:R-:W-:Y:S01]  /*58a0*/  DADD R10, R6.reuse, R10 ;  /* 0x00000000060a7229 */ /* 0x040fe2000000000a */
[----:B------:R-:W-:Y:S01]  /*58b0*/  MOV R2, R22 ;  /* 0x0000001600027202 */ /* 0x000fe20000000f00 */
        /* <DEDUP_REMOVED lines=16> */
.L_x_103:
[----:B0-----:R-:W-:Y:S05]  /*59c0*/  BSYNC.RECONVERGENT B1 ;  /* 0x0000000000017941 */ /* 0x001fea0003800200 */
.L_x_102:
[----:B------:R-:W0:Y:S01]  /*59d0*/  LDCU UR4, c[0x0][0x390] ;  /* 0x00007200ff0477ac */ /* 0x000e220008000800 */
[----:B------:R-:W-:-:S04]  /*59e0*/  IADD3 R3, PT, PT, R3, UR5, RZ ;  /* 0x0000000503037c10 */ /* 0x000fc8000fffe0ff */
[----:B0-----:R-:W-:-:S13]  /*59f0*/  ISETP.GE.AND P0, PT, R3, UR4, PT ;  /* 0x0000000403007c0c */ /* 0x001fda000bf06270 */
[----:B------:R-:W-:Y:S05]  /*5a00*/  @!P0 BRA `(.L_x_77) ;  /* 0xfffffff400dc8947 */ /* 0x000fea000383ffff */
[----:B------:R-:W-:Y:S05]  /*5a10*/  EXIT ;  /* 0x000000000000794d */ /* 0x000fea0003800000 */
.L_x_114:
[----:B------:R-:W-:-:S00]  /*5a20*/  BRA `(.L_x_114) ;  /* 0xfffffffc00fc7947 */ /* 0x000fc0000383ffff */
[----:B------:R-:W-:-:S00]  /*5a30*/  NOP ;  /* 0x0000000000007918 */ /* 0x000fc00000000000 */
        /* <DEDUP_REMOVED lines=12> */
.L_x_173:


//--------------------- .text.linreg_batch_f32    --------------------------
	.section	.text.linreg_batch_f32,"ax",@progbits
	.align	128
        .global         linreg_batch_f32
        .type           linreg_batch_f32,@function
        .size           linreg_batch_f32,(.L_x_174 - linreg_batch_f32)
        .other          linreg_batch_f32,@"STO_CUDA_ENTRY STV_DEFAULT"
linreg_batch_f32:
.text.linreg_batch_f32:
        /* <DEDUP_REMOVED lines=10> */
[----:B------:R-:W0:Y:S01]  /*00a0*/  LDCU UR7, c[0x0][0x3a8] ;  /* 0x00007500ff0777ac */ /* 0x000e220008000800 */
[----:B------:R-:W1:Y:S01]  /*00b0*/  LDCU UR4, c[0x0][0x3b0] ;  /* 0x00007600ff0477ac */ /* 0x000e620008000800 */
[----:B------:R-:W2:Y:S01]  /*00c0*/  LDCU.64 UR16, c[0x0][0x358] ;  /* 0x00006b00ff1077ac */ /* 0x000ea20008000a00 */
[----:B0-----:R-:W-:Y:S02]  /*00d0*/  UISETP.GT.AND UP1, UPT, UR7, URZ, UPT ;  /* 0x000000ff0700728c */ /* 0x001fe4000bf24270 */
[----:B-1----:R-:W-:Y:S02]  /*00e0*/  UISETP.GT.AND UP0, UPT, UR7, UR4, UPT ;  /* 0x000000040700728c */ /* 0x002fe4000bf04270 */
[----:B------:R-:W-:Y:S02]  /*00f0*/  UIADD3 UR10, UPT, UPT, UR7, -UR4, URZ ;  /* 0x80000004070a7290 */ /* 0x000fe4000fffe0ff */
[----:B------:R-:W-:Y:S02]  /*0100*/  UIADD3 UR11, UPT, UPT, UR4, -0x1, URZ ;  /* 0xffffffff040b7890 */ /* 0x000fe4000fffe0ff */
[----:B------:R-:W-:Y:S01]  /*0110*/  UISETP.LT.OR UP0, UPT, UR4, URZ, !UP0 ;  /* 0x000000ff0400728c */ /* 0x000fe2000c701670 */
[----:B--2---:R-:W-:Y:S10]  /*0120*/  BRA.U UP1, `(.L_x_115) ;  /* 0x00000015018c7547 */ /* 0x004ff4000b800000 */
.L_x_135:
[----:B0-----:R-:W0:Y:S08]  /*0130*/  LDC.64 R2, c[0x0][0x388] ;  /* 0x0000e200ff027b82 */ /* 0x001e300000000a00 */
[----:B-1----:R-:W1:Y:S01]  /*0140*/  LDC.64 R24, c[0x0][0x3a8] ;  /* 0x0000ea00ff187b82 */ /* 0x002e620000000a00 */
[----:B0-----:R-:W-:-:S06]  /*0150*/  IMAD.WIDE R2, R0, 0x4, R2 ;  /* 0x0000000400027825 */ /* 0x001fcc00078e0202 */
[----:B--2---:R-:W2:Y:S01]  /*0160*/  LDG.E.CONSTANT R3, desc[UR16][R2.64] ;  /* 0x0000001002037981 */ /* 0x004ea2000c1e9900 */
[----:B------:R-:W-:Y:S01]  /*0170*/  IMAD.MOV.U32 R5, RZ, RZ, R0 ;  /* 0x000000ffff057224 */ /* 0x000fe200078e0000 */
[----:B------:R-:W-:Y:S01]  /*0180*/  BSSY.RECONVERGENT B0, `(.L_x_116) ;  /* 0x000015b000007945 */ /* 0x000fe20003800200 */
[----:B------:R-:W-:-:S05]  /*0190*/  VIADD R0, R0, UR5 ;  /* 0x0000000500007c36 */ /* 0x000fca0008000000 */
[----:B-1----:R-:W-:Y:S02]  /*01a0*/  ISETP.GE.AND P1, PT, R0, R25, PT ;  /* 0x000000190000720c */ /* 0x002fe40003f26270 */
[----:B--2---:R-:W-:-:S04]  /*01b0*/  ISETP.GT.AND P0, PT, R3, R24, PT ;  /* 0x000000180300720c */ /* 0x004fc80003f04270 */
[----:B------:R-:W-:-:S04]  /*01c0*/  ISETP.LT.OR P0, PT, R3, 0x1, P0 ;  /* 0x000000010300780c */ /* 0x000fc80000701670 */
[----:B------:R-:W-:-:S04]  /*01d0*/  PLOP3.LUT P0, PT, P0, PT, UP0, 0xea, 0xae ;  /* 0x0000000000ae781c */ /* 0x000fc8000070fd0a */
[----:B------:R-:W-:-:S13]  /*01e0*/  ISETP.GT.OR P0, PT, R3, UR10, P0 ;  /* 0x0000000a03007c0c */ /* 0x000fda0008704670 */
[----:B---34-:R-:W-:Y:S05]  /*01f0*/  @P0 BRA `(.L_x_117) ;  /* 0x00000014004c0947 */ /* 0x018fea0003800000 */
[----:B------:R-:W0:Y:S08]  /*0200*/  LDC.64 R8, c[0x0][0x390] ;  /* 0x0000e400ff087b82 */ /* 0x000e300000000a00 */
[----:B------:R-:W1:Y:S08]  /*0210*/  LDC.64 R20, c[0x0][0x398] ;  /* 0x0000e600ff147b82 */ /* 0x000e700000000a00 */
[----:B------:R-:W2:Y:S01]  /*0220*/  LDC.64 R18, c[0x0][0x3a0] ;  /* 0x0000e800ff127b82 */ /* 0x000ea20000000a00 */
[----:B0-----:R-:W-:-:S06]  /*0230*/  IMAD.WIDE R8, R5, 0x4, R8 ;  /* 0x0000000405087825 */ /* 0x001fcc00078e0208 */
[----:B------:R-:W3:Y:S01]  /*0240*/  LDG.E.CONSTANT R8, desc[UR16][R8.64] ;  /* 0x0000001008087981 */ /* 0x000ee2000c1e9900 */
[C---:B------:R-:W-:Y:S01]  /*0250*/  IADD3 R7, PT, PT, R3.reuse, UR11, RZ ;  /* 0x0000000b03077c10 */ /* 0x040fe2000fffe0ff */
[----:B------:R-:W-:Y:S01]  /*0260*/  BSSY.RECONVERGENT B1, `(.L_x_118) ;  /* 0x0000015000017945 */ /* 0x000fe20003800200 */
[----:B------:R-:W-:Y:S02]  /*0270*/  ISETP.NE.AND P0, PT, R3, 0x1, PT ;  /* 0x000000010300780c */ /* 0x000fe40003f05270 */
[----:B------:R-:W-:Y:S01]  /*0280*/  ISETP.GE.AND P2, PT, R7, 0x1, PT ;  /* 0x000000010700780c */ /* 0x000fe20003f46270 */
[----:B---3--:R0:W3:-:S12]  /*0290*/  F2F.F64.F32 R22, R8 ;  /* 0x0000000800167310 */ /* 0x0080d80000201800 */
[----:B-12---:R-:W-:Y:S05]  /*02a0*/  @!P2 BRA `(.L_x_119) ;  /* 0x000000000040a947 */ /* 0x006fea0003800000 */
[----:B------:R-:W1:Y:S01]  /*02b0*/  LDC.64 R10, c[0x0][0x3b8] ;  /* 0x0000ee00ff0a7b82 */ /* 0x000e620000000a00 */
[----:B------:R-:W-:Y:S02]  /*02c0*/  IMAD.MOV.U32 R2, RZ, RZ, RZ ;  /* 0x000000ffff027224 */ /* 0x000fe400078e00ff */
[----:B------:R-:W-:-:S07]  /*02d0*/  IMAD.MOV.U32 R13, RZ, RZ, 0x7fffffff ;  /* 0x7fffffffff0d7424 */ /* 0x000fce00078e00ff */
.L_x_120:
[----:B--2---:R-:W-:Y:S01]  /*02e0*/  IMAD R9, R5, R24, R2 ;  /* 0x0000001805097224 */ /* 0x004fe200078e0202 */
[----:B------:R-:W-:-:S03]  /*02f0*/  IADD3 R2, PT, PT, R2, 0x8, RZ ;  /* 0x0000000802027810 */ /* 0x000fc60007ffe0ff */
[----:B01----:R-:W-:Y:S01]  /*0300*/  IMAD.WIDE R8, R9, 0x4, R10 ;  /* 0x0000000409087825 */ /* 0x003fe200078e020a */
[----:B------:R-:W-:-:S04]  /*0310*/  ISETP.NE.AND P2, PT, R2, R7, PT ;  /* 0x000000070200720c */ /* 0x000fc80003f45270 */
[----:B------:R2:W-:Y:S04]  /*0320*/  STG.E desc[UR16][R8.64], R13 ;  /* 0x0000000d08007986 */ /* 0x0005e8000c101910 */
[----:B------:R2:W-:Y:S04]  /*0330*/  STG.E desc[UR16][R8.64+0x4], R13 ;  /* 0x0000040d08007986 */ /* 0x0005e8000c101910 */
[----:B------:R2:W-:Y:S04]  /*0340*/  STG.E desc[UR16][R8.64+0x8], R13 ;  /* 0x0000080d08007986 */ /* 0x0005e8000c101910 */
[----:B------:R2:W-:Y:S04]  /*0350*/  STG.E desc[UR16][R8.64+0xc], R13 ;  /* 0x00000c0d08007986 */ /* 0x0005e8000c101910 */
[----:B------:R2:W-:Y:S04]  /*0360*/  STG.E desc[UR16][R8.64+0x10], R13 ;  /* 0x0000100d08007986 */ /* 0x0005e8000c101910 */
[----:B------:R2:W-:Y:S04]  /*0370*/  STG.E desc[UR16][R8.64+0x14], R13 ;  /* 0x0000140d08007986 */ /* 0x0005e8000c101910 */
[----:B------:R2:W-:Y:S04]  /*0380*/  STG.E desc[UR16][R8.64+0x18], R13 ;  /* 0x0000180d08007986 */ /* 0x0005e8000c101910 */
[----:B------:R2:W-:Y:S01]  /*0390*/  STG.E desc[UR16][R8.64+0x1c], R13 ;  /* 0x00001c0d08007986 */ /* 0x0005e2000c101910 */
[----:B------:R-:W-:Y:S05]  /*03a0*/  @P2 BRA `(.L_x_120) ;  /* 0xfffffffc00cc2947 */ /* 0x000fea000383ffff */
.L_x_119:
[----:B------:R-:W-:Y:S05]  /*03b0*/  BSYNC.RECONVERGENT B1 ;  /* 0x0000000000017941 */ /* 0x000fea0003800200 */
.L_x_118:
[----:B------:R-:W-:-:S04]  /*03c0*/  IMAD.WIDE R20, R5, 0x4, R20 ;  /* 0x0000000405147825 */ /* 0x000fc800078e0214 */
[----:B------:R-:W-:Y:S01]  /*03d0*/  IMAD.WIDE R18, R5, 0x4, R18 ;  /* 0x0000000405127825 */ /* 0x000fe200078e0212 */
[----:B------:R-:W-:Y:S06]  /*03e0*/  @!P0 BRA `(.L_x_121) ;  /* 0x0000001000a08947 */ /* 0x000fec0003800000 */
[C---:B------:R-:W-:Y:S01]  /*03f0*/  VIADD R6, R3.reuse, 0xfffffffe ;  /* 0xfffffffe03067836 */ /* 0x040fe20000000000 */
[----:B------:R-:W-:Y:S01]  /*0400*/  BSSY.RECONVERGENT B1, `(.L_x_122) ;  /* 0x0000072000017945 */ /* 0x000fe20003800200 */
[----:B------:R-:W-:Y:S01]  /*0410*/  VIADD R2, R3, 0xffffffff ;  /* 0xffffffff03027836 */ /* 0x000fe20000000000 */
[----:B------:R-:W-:Y:S02]  /*0420*/  CS2R R16, SRZ ;  /* 0x0000000000107805 */ /* 0x000fe4000001ff00 */
[----:B------:R-:W-:Y:S02]  /*0430*/  CS2R R14, SRZ ;  /* 0x00000000000e7805 */ /* 0x000fe4000001ff00 */
[----:B------:R-:W-:Y:S01]  /*0440*/  ISETP.GE.U32.AND P2, PT, R6, 0xf, PT ;  /* 0x0000000f0600780c */ /* 0x000fe20003f46070 */
[----:B------:R-:W-:Y:S01]  /*0450*/  HFMA2 R6, -RZ, RZ, 0, 0 ;  /* 0x00000000ff067431 */ /* 0x000fe200000001ff */
[----:B------:R-:W-:-:S04]  /*0460*/  LOP3.LUT R4, R2, 0xf, RZ, 0xc0, !PT ;  /* 0x0000000f02047812 */ /* 0x000fc800078ec0ff */
[----:B------:R-:W-:-:S07]  /*0470*/  ISETP.NE.AND P0, PT, R4, RZ, PT ;  /* 0x000000ff0400720c */ /* 0x000fce0003f05270 */
[----:B------:R-:W-:Y:S06]  /*0480*/  @!P2 BRA `(.L_x_123) ;  /* 0x0000000400a4a947 */ /* 0x000fec0003800000 */
[----:B--2---:R-:W1:Y:S01]  /*0490*/  LDC.64 R12, c[0x0][0x380] ;  /* 0x0000e000ff0c7b82 */ /* 0x004e620000000a00 */
[----:B------:R-:W-:Y:S01]  /*04a0*/  LOP3.LUT R6, R2, 0xfffffff0, RZ, 0xc0, !PT ;  /* 0xfffffff002067812 */ /* 0x000fe200078ec0ff */
[----:B------:R-:W-:Y:S01]  /*04b0*/  IMAD.MOV.U32 R11, RZ, RZ, RZ ;  /* 0x000000ffff0b7224 */ /* 0x000fe200078e00ff */
[----:B------:R-:W-:-:S07]  /*04c0*/  CS2R R16, SRZ ;  /* 0x0000000000107805 */ /* 0x000fce000001ff00 */
.L_x_124:
[----:B------:R-:W2:Y:S02]  /*04d0*/  LDCU UR4, c[0x0][0x3b0] ;  /* 0x00007600ff0477ac */ /* 0x000ea40008000800 */
[----:B--2---:R-:W-:-:S04]  /*04e0*/  VIADD R37, R11, UR4 ;  /* 0x000000040b257c36 */ /* 0x004fc80008000000 */
[----:B-1----:R-:W-:-:S05]  /*04f0*/  IMAD.WIDE.U32 R36, R37, 0x4, R12 ;  /* 0x0000000425247825 */ /* 0x002fca00078e000c */
[----:B------:R-:W2:Y:S04]  /*0500*/  LDG.E.CONSTANT R56, desc[UR16][R36.64] ;  /* 0x0000001024387981 */ /* 0x000ea8000c1e9900 */
[----:B------:R-:W4:Y:S04]  /*0510*/  LDG.E.CONSTANT R58, desc[UR16][R36.64+0x4] ;  /* 0x00000410243a7981 */ /* 0x000f28000c1e9900 */
[----:B------:R-:W5:Y:S04]  /*0520*/  LDG.E.CONSTANT R69, desc[UR16][R36.64+0x8] ;  /* 0x0000081024457981 */ /* 0x000f68000c1e9900 */
[----:B------:R-:W3:Y:S04]  /*0530*/  LDG.E.CONSTANT R68, desc[UR16][R36.64+0xc] ;  /* 0x00000c1024447981 */ /* 0x000ee8000c1e9900 */
        /* <DEDUP_REMOVED lines=9> */
[----:B0-----:R-:W3:Y:S04]  /*05d0*/  LDG.E.CONSTANT R8, desc[UR16][R36.64+0x34] ;  /* 0x0000341024087981 */ /* 0x001ee8000c1e9900 */
[----:B------:R-:W3:Y:S04]  /*05e0*/  LDG.E.CONSTANT R10, desc[UR16][R36.64+0x38] ;  /* 0x00003810240a7981 */ /* 0x000ee8000c1e9900 */
[----:B------:R0:W3:Y:S01]  /*05f0*/  LDG.E.CONSTANT R9, desc[UR16][R36.64+0x3c] ;  /* 0x00003c1024097981 */ /* 0x0000e2000c1e9900 */
[C---:B------:R-:W-:Y:S01]  /*0600*/  IADD3 R26, PT, PT, R11.reuse, 0x1, RZ ;  /* 0x000000010b1a7810 */ /* 0x040fe20007ffe0ff */
[C---:B------:R-:W-:Y:S01]  /*0610*/  VIADD R28, R11.reuse, 0x2 ;  /* 0x000000020b1c7836 */ /* 0x040fe20000000000 */
[C---:B------:R-:W-:Y:S01]  /*0620*/  IADD3 R32, PT, PT, R11.reuse, 0x4, RZ ;  /* 0x000000040b207810 */ /* 0x040fe20007ffe0ff */
[C---:B------:R-:W-:Y:S01]  /*0630*/  VIADD R30, R11.reuse, 0x3 ;  /* 0x000000030b1e7836 */ /* 0x040fe20000000000 */
[C---:B------:R-:W-:Y:S01]  /*0640*/  IADD3 R38, PT, PT, R11.reuse, 0x7, RZ ;  /* 0x000000070b267810 */ /* 0x040fe20007ffe0ff */
[C---:B------:R-:W-:Y:S01]  /*0650*/  VIADD R34, R11.reuse, 0x5 ;  /* 0x000000050b227836 */ /* 0x040fe20000000000 */
[----:B------:R-:W-:Y:S01]  /*0660*/  I2F.F64.U32 R26, R26 ;  /* 0x0000001a001a7312 */ /* 0x000fe20000201800 */
[C---:B------:R-:W-:Y:S01]  /*0670*/  VIADD R40, R11.reuse, 0x8 ;  /* 0x000000080b287836 */ /* 0x040fe20000000000 */
[C---:B------:R-:W-:Y:S01]  /*0680*/  IADD3 R44, PT, PT, R11.reuse, 0xa, RZ ;  /* 0x0000000a0b2c7810 */ /* 0x040fe20007ffe0ff */
[C---:B0-----:R-:W-:Y:S01]  /*0690*/  VIADD R36, R11.reuse, 0x6 ;  /* 0x000000060b247836 */ /* 0x041fe20000000000 */
[C---:B------:R-:W-:Y:S01]  /*06a0*/  IADD3 R50, PT, PT, R11.reuse, 0xd, RZ ;  /* 0x0000000d0b327810 */ /* 0x040fe20007ffe0ff */
[----:B------:R-:W-:-:S02]  /*06b0*/  VIADD R42, R11, 0x9 ;  /* 0x000000090b2a7836 */ /* 0x000fc40000000000 */
[C---:B------:R-:W-:Y:S01]  /*06c0*/  VIADD R46, R11.reuse, 0xb ;  /* 0x0000000b0b2e7836 */ /* 0x040fe20000000000 */
[----:B------:R-:W-:Y:S01]  /*06d0*/  I2F.F64.U32 R28, R28 ;  /* 0x0000001c001c7312 */ /* 0x000fe20000201800 */
[C---:B------:R-:W-:Y:S02]  /*06e0*/  VIADD R48, R11.reuse, 0xc ;  /* 0x0000000c0b307836 */ /* 0x040fe40000000000 */
[C---:B------:R-:W-:Y:S02]  /*06f0*/  VIADD R52, R11.reuse, 0xe ;  /* 0x0000000e0b347836 */ /* 0x040fe40000000000 */
[C---:B------:R-:W-:Y:S01]  /*0700*/  VIADD R54, R11.reuse, 0xf ;  /* 0x0000000f0b367836 */ /* 0x040fe20000000000 */
[----:B------:R-:W-:Y:S02]  /*0710*/  IADD3 R11, PT, PT, R11, 0x10, RZ ;  /* 0x000000100b0b7810 */ /* 0x000fe40007ffe0ff */
[----:B------:R-:W-:Y:S02]  /*0720*/  I2F.F64.U32 R30, R30 ;  /* 0x0000001e001e7312 */ /* 0x000fe40000201800 */
[----:B------:R-:W-:-:S06]  /*0730*/  ISETP.NE.AND P2, PT, R11, R6, PT ;  /* 0x000000060b00720c */ /* 0x000fcc0003f45270 */
[----:B------:R-:W-:Y:S08]  /*0740*/  I2F.F64.U32 R32, R32 ;  /* 0x0000002000207312 */ /* 0x000ff00000201800 */
        /* <DEDUP_REMOVED lines=11> */
[----:B--2---:R-:W0:Y:S08]  /*0800*/  F2F.F64.F32 R56, R56 ;  /* 0x0000003800387310 */ /* 0x004e300000201800 */
[----:B----4-:R-:W1:Y:S01]  /*0810*/  F2F.F64.F32 R58, R58 ;  /* 0x0000003a003a7310 */ /* 0x010e620000201800 */
[----:B0-----:R-:W-:-:S07]  /*0820*/  DFMA R26, R56, R26, R16 ;  /* 0x0000001a381a722b */ /* 0x001fce0000000010 */
[----:B-----5:R-:W0:Y:S01]  /*0830*/  F2F.F64.F32 R16, R69 ;  /* 0x0000004500107310 */ /* 0x020e220000201800 */
[----:B------:R-:W-:Y:S02]  /*0840*/  DADD R14, R56, R14 ;  /* 0x00000000380e7229 */ /* 0x000fe4000000000e */
[----:B-1----:R-:W-:-:S05]  /*0850*/  DFMA R26, R58, R28, R26 ;  /* 0x0000001c3a1a722b */ /* 0x002fca000000001a */
[----:B---3--:R-:W1:Y:S01]  /*0860*/  F2F.F64.F32 R28, R68 ;  /* 0x00000044001c7310 */ /* 0x008e620000201800 */
        /* <DEDUP_REMOVED lines=19> */
[----:B0-----:R-:W-:-:S06]  /*09a0*/  DFMA R42, R16, R42, R26 ;  /* 0x0000002a102a722b */ /* 0x001fcc000000001a */
[----:B------:R-:W-:Y:S01]  /*09b0*/  DADD R28, R28, R16 ;  /* 0x000000001c1c7229 */ /* 0x000fe20000000010 */
[----:B------:R-:W0:Y:S01]  /*09c0*/  F2F.F64.F32 R26, R61 ;  /* 0x0000003d001a7310 */ /* 0x000e220000201800 */
[----:B-1----:R-:W-:-:S06]  /*09d0*/  DFMA R42, R14, R44, R42 ;  /* 0x0000002c0e2a722b */ /* 0x002fcc000000002a */
[----:B------:R-:W-:Y:S01]  /*09e0*/  DADD R28, R28, R14 ;  /* 0x000000001c1c7229 */ /* 0x000fe2000000000e */
        /* <DEDUP_REMOVED lines=15> */
[----:B------:R-:W-:-:S06]  /*0ae0*/  DADD R14, R28, R14 ;  /* 0x000000001c0e7229 */ /* 0x000fcc000000000e */
[----:B-1----:R-:W-:Y:S02]  /*0af0*/  DFMA R16, R26, R16, R42 ;  /* 0x000000101a10722b */ /* 0x002fe4000000002a */
[----:B------:R-:W-:Y:S01]  /*0b00*/  DADD R14, R14, R26 ;  /* 0x000000000e0e7229 */ /* 0x000fe2000000001a */
[----:B------:R-:W-:Y:S10]  /*0b10*/  @P2 BRA `(.L_x_124) ;  /* 0xfffffff8006c2947 */ /* 0x000ff4000383ffff */
.L_x_123:
[----:B------:R-:W-:Y:S05]  /*0b20*/  BSYNC.RECONVERGENT B1 ;  /* 0x0000000000017941 */ /* 0x000fea0003800200 */
.L_x_122:
[----:B------:R-:W-:Y:S04]  /*0b30*/  BSSY.RECONVERGENT B1, `(.L_x_125) ;  /* 0x0000088000017945 */ /* 0x000fe80003800200 */
[----:B------:R-:W-:Y:S05]  /*0b40*/  @!P0 BRA `(.L_x_126) ;  /* 0x0000000800188947 */ /* 0x000fea0003800000 */
[----:B------:R-:W-:Y:S01]  /*0b50*/  ISETP.GE.U32.AND P2, PT, R4, 0x8, PT ;  /* 0x000000080400780c */ /* 0x000fe20003f46070 */
[----:B------:R-:W-:Y:S01]  /*0b60*/  BSSY.RECONVERGENT B2, `(.L_x_127) ;  /* 0x000003d000027945 */ /* 0x000fe20003800200 */
[----:B------:R-:W-:-:S04]  /*0b70*/  LOP3.LUT R31, R2, 0x7, RZ, 0xc0, !PT ;  /* 0x00000007021f7812 */ /* 0x000fc800078ec0ff */
[----:B------:R-:W-:-:S07]  /*0b80*/  ISETP.NE.AND P0, PT, R31, RZ, PT ;  /* 0x000000ff1f00720c */ /* 0x000fce0003f05270 */
[----:B------:R-:W-:Y:S06]  /*0b90*/  @!P2 BRA `(.L_x_128) ;  /* 0x0000000000e4a947 */ /* 0x000fec0003800000 */
[----:B0-2---:R-:W0:Y:S01]  /*0ba0*/  LDC.64 R8, c[0x0][0x380] ;  /* 0x0000e000ff087b82 */ /* 0x005e220000000a00 */
[----:B------:R-:W1:Y:S01]  /*0bb0*/  LDCU UR4, c[0x0][0x3b0] ;  /* 0x00007600ff0477ac */ /* 0x000e620008000800 */
[----:B------:R-:W2:Y:S01]  /*0bc0*/  LDCU.64 UR6, c[0x0][0x380] ;  /* 0x00007000ff0677ac */ /* 0x000ea20008000a00 */
[C---:B-1----:R-:W-:Y:S01]  /*0bd0*/  VIADD R11, R6.reuse, UR4 ;  /* 0x00000004060b7c36 */ /* 0x042fe20008000000 */
[----:B------:R-:W-:-:S03]  /*0be0*/  IADD3 R4, P2, PT, R6, UR4, RZ ;  /* 0x0000000406047c10 */ /* 0x000fc6000ff5e0ff */
[----:B0-----:R-:W-:-:S04]  /*0bf0*/  IMAD.WIDE.U32 R8, R11, 0x4, R8 ;  /* 0x000000040b087825 */ /* 0x001fc800078e0008 */
[----:B------:R-:W-:Y:S01]  /*0c00*/  IMAD.X R11, RZ, RZ, RZ, P2 ;  /* 0x000000ffff0b7224 */ /* 0x000fe200010e06ff */
[C---:B--2---:R-:W-:Y:S01]  /*0c10*/  LEA R10, P2, R4.reuse, UR6, 0x2 ;  /* 0x00000006040a7c11 */ /* 0x044fe2000f8410ff */
[----:B------:R0:W2:Y:S03]  /*0c20*/  LDG.E.CONSTANT R36, desc[UR16][R8.64] ;  /* 0x0000001008247981 */ /* 0x0000a6000c1e9900 */
[----:B------:R-:W-:-:S05]  /*0c30*/  LEA.HI.X R11, R4, UR7, R11, 0x2, P2 ;  /* 0x00000007040b7c11 */ /* 0x000fca00090f140b */
[----:B------:R-:W4:Y:S04]  /*0c40*/  LDG.E.CONSTANT R38, desc[UR16][R10.64+0x4] ;  /* 0x000004100a267981 */ /* 0x000f28000c1e9900 */
[----:B------:R-:W5:Y:S04]  /*0c50*/  LDG.E.CONSTANT R40, desc[UR16][R10.64+0x8] ;  /* 0x000008100a287981 */ /* 0x000f68000c1e9900 */
[----:B------:R-:W3:Y:S04]  /*0c60*/  LDG.E.CONSTANT R41, desc[UR16][R10.64+0xc] ;  /* 0x00000c100a297981 */ /* 0x000ee8000c1e9900 */
[----:B------:R-:W3:Y:S04]  /*0c70*/  LDG.E.CONSTANT R42, desc[UR16][R10.64+0x10] ;  /* 0x000010100a2a7981 */ /* 0x000ee8000c1e9900 */
[----:B------:R-:W3:Y:S04]  /*0c80*/  LDG.E.CONSTANT R30, desc[UR16][R10.64+0x14] ;  /* 0x000014100a1e7981 */ /* 0x000ee8000c1e9900 */
[----:B------:R-:W3:Y:S04]  /*0c90*/  LDG.E.CONSTANT R25, desc[UR16][R10.64+0x18] ;  /* 0x000018100a197981 */ /* 0x000ee8000c1e9900 */
[----:B------:R1:W3:Y:S01]  /*0ca0*/  LDG.E.CONSTANT R4, desc[UR16][R10.64+0x1c] ;  /* 0x00001c100a047981 */ /* 0x0002e2000c1e9900 */
[C---:B------:R-:W-:Y:S01]  /*0cb0*/  IADD3 R34, PT, PT, R6.reuse, 0x1, RZ ;  /* 0x0000000106227810 */ /* 0x040fe20007ffe0ff */
[C---:B------:R-:W-:Y:S01]  /*0cc0*/  VIADD R32, R6.reuse, 0x2 ;  /* 0x0000000206207836 */ /* 0x040fe20000000000 */
[C---:B------:R-:W-:Y:S01]  /*0cd0*/  IADD3 R26, PT, PT, R6.reuse, 0x4, RZ ;  /* 0x00000004061a7810 */ /* 0x040fe20007ffe0ff */
[----:B------:R-:W-:-:S02]  /*0ce0*/  VIADD R28, R6, 0x3 ;  /* 0x00000003061c7836 */ /* 0x000fc40000000000 */
[C---:B0-----:R-:W-:Y:S01]  /*0cf0*/  VIADD R8, R6.reuse, 0x5 ;  /* 0x0000000506087836 */ /* 0x041fe20000000000 */
[----:B------:R-:W-:Y:S01]  /*0d00*/  I2F.F64.U32 R34, R34 ;  /* 0x0000002200227312 */ /* 0x000fe20000201800 */
[C---:B------:R-:W-:Y:S01]  /*0d10*/  VIADD R12, R6.reuse, 0x6 ;  /* 0x00000006060c7836 */ /* 0x040fe20000000000 */
[C---:B-1----:R-:W-:Y:S01]  /*0d20*/  IADD3 R10, PT, PT, R6.reuse, 0x7, RZ ;  /* 0x00000007060a7810 */ /* 0x042fe20007ffe0ff */
[----:B------:R-:W-:-:S05]  /*0d30*/  VIADD R6, R6, 0x8 ;  /* 0x0000000806067836 */ /* 0x000fca0000000000 */
        /* <DEDUP_REMOVED lines=30> */
[----:B------:R-:W-:-:S11]  /*0f20*/  DADD R14, R14, R12 ;  /* 0x000000000e0e7229 */ /* 0x000fd6000000000c */
.L_x_128:
[----:B------:R-:W-:Y:S05]  /*0f30*/  BSYNC.RECONVERGENT B2 ;  /* 0x0000000000027941 */ /* 0x000fea0003800200 */
.L_x_127:
        /* <DEDUP_REMOVED lines=11> */
[----:B0-----:R-:W-:Y:S01]  /*0ff0*/  IMAD.WIDE.U32 R8, R11, 0x4, R8 ;  /* 0x000000040b087825 */ /* 0x001fe200078e0008 */
[----:B------:R-:W-:Y:S02]  /*1000*/  IADD3.X R11, PT, PT, RZ, RZ, RZ, P2, !PT ;  /* 0x000000ffff0b7210 */ /* 0x000fe400017fe4ff */
[C---:B--2---:R-:W-:Y:S02]  /*1010*/  LEA R12, P2, R10.reuse, UR6, 0x2 ;  /* 0x000000060a0c7c11 */ /* 0x044fe4000f8410ff */
[----:B------:R-:W2:Y:S02]  /*1020*/  LDG.E.CONSTANT R4, desc[UR16][R8.64] ;  /* 0x0000001008047981 */ /* 0x000ea4000c1e9900 */
[----:B------:R-:W-:-:S05]  /*1030*/  LEA.HI.X R13, R10, UR7, R11, 0x2, P2 ;  /* 0x000000070a0d7c11 */ /* 0x000fca00090f140b */
[----:B------:R-:W4:Y:S04]  /*1040*/  LDG.E.CONSTANT R26, desc[UR16][R12.64+0x4] ;  /* 0x000004100c1a7981 */ /* 0x000f28000c1e9900 */
[----:B------:R-:W5:Y:S04]  /*1050*/  LDG.E.CONSTANT R34, desc[UR16][R12.64+0x8] ;  /* 0x000008100c227981 */ /* 0x000f68000c1e9900 */
[----:B------:R5:W3:Y:S01]  /*1060*/  LDG.E.CONSTANT R35, desc[UR16][R12.64+0xc] ;  /* 0x00000c100c237981 */ /* 0x000ae2000c1e9900 */
[C---:B------:R-:W-:Y:S01]  /*1070*/  VIADD R25, R6.reuse, 0x1 ;  /* 0x0000000106197836 */ /* 0x040fe20000000000 */
[C---:B------:R-:W-:Y:S01]  /*1080*/  IADD3 R30, PT, PT, R6.reuse, 0x3, RZ ;  /* 0x00000003061e7810 */ /* 0x040fe20007ffe0ff */
[----:B------:R-:W-:-:S02]  /*1090*/  VIADD R28, R6, 0x2 ;  /* 0x00000002061c7836 */ /* 0x000fc40000000000 */
[----:B------:R-:W-:Y:S01]  /*10a0*/  I2F.F64.U32 R10, R25 ;  /* 0x00000019000a7312 */ /* 0x000fe20000201800 */
[----:B------:R-:W-:-:S07]  /*10b0*/  VIADD R6, R6, 0x4 ;  /* 0x0000000406067836 */ /* 0x000fce0000000000 */
        /* <DEDUP_REMOVED lines=12> */
[----:B------:R-:W-:Y:S02]  /*1180*/  DADD R8, R8, R12 ;  /* 0x0000000008087229 */ /* 0x000fe4000000000c */
[----:B-1----:R-:W-:-:S06]  /*1190*/  DFMA R16, R14, R32, R10 ;  /* 0x000000200e10722b */ /* 0x002fcc000000000a */
[----:B------:R-:W-:-:S11]  /*11a0*/  DADD R14, R8, R14 ;  /* 0x00000000080e7229 */ /* 0x000fd6000000000e */
.L_x_130:
[----:B------:R-:W-:Y:S05]  /*11b0*/  BSYNC.RECONVERGENT B2 ;  /* 0x0000000000027941 */ /* 0x000fea0003800200 */
.L_x_129:
[----:B------:R-:W-:Y:S05]  /*11c0*/  @!P0 BRA `(.L_x_126) ;  /* 0x0000000000788947 */ /* 0x000fea0003800000 */
[----:B------:R-:W1:Y:S08]  /*11d0*/  LDC R25, c[0x0][0x3b0] ;  /* 0x0000ec00ff197b82 */ /* 0x000e700000000800 */
[----:B0-2---:R-:W0:Y:S01]  /*11e0*/  LDC.64 R8, c[0x0][0x380] ;  /* 0x0000e000ff087b82 */ /* 0x005e220000000a00 */
[----:B-1----:R-:W-:-:S04]  /*11f0*/  IMAD.IADD R11, R6, 0x1, R25 ;  /* 0x00000001060b7824 */ /* 0x002fc800078e0219 */
[----:B0-----:R-:W-:-:S06]  /*1200*/  IMAD.WIDE.U32 R8, R11, 0x4, R8 ;  /* 0x000000040b087825 */ /* 0x001fcc00078e0008 */
        /* <DEDUP_REMOVED lines=8> */
[----:B------:R-:W0:Y:S01]  /*1290*/  LDCU.64 UR6, c[0x0][0x380] ;  /* 0x00007000ff0677ac */ /* 0x000e220008000a00 */
[----:B------:R-:W-:-:S05]  /*12a0*/  IADD3 R4, P0, PT, R6, R25, RZ ;  /* 0x0000001906047210 */ /* 0x000fca0007f1e0ff */
[----:B------:R-:W-:Y:S01]  /*12b0*/  IMAD.X R9, RZ, RZ, RZ, P0 ;  /* 0x000000ffff097224 */ /* 0x000fe200000e06ff */
[----:B0-----:R-:W-:-:S04]  /*12c0*/  LEA R28, P0, R4, UR6, 0x2 ;  /* 0x00000006041c7c11 */ /* 0x001fc8000f8010ff */
[----:B------:R-:W-:Y:S02]  /*12d0*/  LEA.HI.X R29, R4, UR7, R9, 0x2, P0 ;  /* 0x00000007041d7c11 */ /* 0x000fe400080f1409 */
[----:B------:R-:W-:-:S03]  /*12e0*/  ISETP.NE.AND P0, PT, R2, 0x2, PT ;  /* 0x000000020200780c */ /* 0x000fc60003f05270 */
[----:B------:R-:W2:Y:S10]  /*12f0*/  LDG.E.CONSTANT R8, desc[UR16][R28.64+0x4] ;  /* 0x000004101c087981 */ /* 0x000eb4000c1e9900 */
[----:B------:R-:W4:Y:S01]  /*1300*/  @P0 LDG.E.CONSTANT R12, desc[UR16][R28.64+0x8] ;  /* 0x000008101c0c0981 */ /* 0x000f22000c1e9900 */
[C---:B------:R-:W-:Y:S01]  /*1310*/  VIADD R10, R6.reuse, 0x2 ;  /* 0x00000002060a7836 */ /* 0x040fe20000000000 */
[----:B------:R-:W-:-:S05]  /*1320*/  @P0 IADD3 R26, PT, PT, R6, 0x3, RZ ;  /* 0x00000003061a0810 */ /* 0x000fca0007ffe0ff */
[----:B------:R-:W-:Y:S08]  /*1330*/  I2F.F64.U32 R10, R10 ;  /* 0x0000000a000a7312 */ /* 0x000ff00000201800 */
[----:B------:R-:W-:Y:S08]  /*1340*/  @P0 I2F.F64.U32 R26, R26 ;  /* 0x0000001a001a0312 */ /* 0x000ff00000201800 */
[----:B--2---:R-:W0:Y:S08]  /*1350*/  F2F.F64.F32 R8, R8 ;  /* 0x0000000800087310 */ /* 0x004e300000201800 */
[----:B----4-:R-:W1:Y:S01]  /*1360*/  @P0 F2F.F64.F32 R12, R12 ;  /* 0x0000000c000c0310 */ /* 0x010e620000201800 */
[----:B0-----:R-:W-:-:S02]  /*1370*/  DFMA R16, R8, R10, R16 ;  /* 0x0000000a0810722b */ /* 0x001fc40000000010 */
[----:B------:R-:W-:-:S06]  /*1380*/  DADD R14, R14, R8 ;  /* 0x000000000e0e7229 */ /* 0x000fcc0000000008 */
[----:B-1----:R-:W-:Y:S02]  /*1390*/  @P0 DFMA R16, R12, R26, R16 ;  /* 0x0000001a0c10022b */ /* 0x002fe40000000010 */
[----:B------:R-:W-:-:S11]  /*13a0*/  @P0 DADD R14, R14, R12 ;  /* 0x000000000e0e0229 */ /* 0x000fd6000000000c */
.L_x_126:
[----:B------:R-:W-:Y:S05]  /*13b0*/  BSYNC.RECONVERGENT B1 ;  /* 0x0000000000017941 */ /* 0x000fea0003800200 */
.L_x_125:
[----:B------:R-:W-:Y:S01]  /*13c0*/  ISETP.GE.AND P0, PT, R7, R24, PT ;  /* 0x000000180700720c */ /* 0x000fe20003f06270 */
[----:B------:R-:W-:-:S12]  /*13d0*/  BSSY.RECONVERGENT B1, `(.L_x_131) ;  /* 0x0000028000017945 */ /* 0x000fd80003800200 */
[----:B------:R-:W-:Y:S05]  /*13e0*/  @P0 BRA `(.L_x_132) ;  /* 0x0000000000980947 */ /* 0x000fea0003800000 */
[----:B0-2---:R-:W0:Y:S01]  /*13f0*/  LDC.64 R8, c[0x0][0x380] ;  /* 0x0000e000ff087b82 */ /* 0x005e220000000a00 */
[----:B------:R-:W2:Y:S04]  /*1400*/  LDG.E.CONSTANT R20, desc[UR16][R20.64] ;  /* 0x0000001014147981 */ /* 0x000ea8000c1e9900 */
[----:B------:R-:W4:Y:S03]  /*1410*/  LDG.E.CONSTANT R18, desc[UR16][R18.64] ;  /* 0x0000001012127981 */ /* 0x000f26000c1e9900 */
[----:B------:R-:W1:Y:S08]  /*1420*/  LDC.64 R32, c[0x0][0x380] ;  /* 0x0000e000ff207b82 */ /* 0x000e700000000a00 */
[----:B------:R-:W1:Y:S01]  /*1430*/  LDC.64 R30, c[0x0][0x3b8] ;  /* 0x0000ee00ff1e7b82 */ /* 0x000e620000000a00 */
[----:B0-----:R-:W-:-:S06]  /*1440*/  IMAD.WIDE.U32 R8, R7, 0x4, R8 ;  /* 0x0000000407087825 */ /* 0x001fcc00078e0008 */
[----:B------:R-:W5:Y:S01]  /*1450*/  LDG.E.CONSTANT R8, desc[UR16][R8.64] ;  /* 0x0000001008087981 */ /* 0x000f62000c1e9900 */
[----:B------:R0:W0:Y:S08]  /*1460*/  I2F.F64.U32 R24, R3 ;  /* 0x0000000300187312 */ /* 0x0000300000201800 */
[----:B--2---:R2:W0:Y:S08]  /*1470*/  F2F.F64.F32 R28, R20 ;  /* 0x00000014001c7310 */ /* 0x0044300000201800 */
[----:B----4-:R2:W4:Y:S08]  /*1480*/  F2F.F64.F32 R26, R18 ;  /* 0x00000012001a7310 */ /* 0x0105300000201800 */
[----:B-1--45:R2:W0:Y:S02]  /*1490*/  F2F.F64.F32 R10, R8 ;  /* 0x00000008000a7310 */ /* 0x0324240000201800 */
.L_x_133:
[----:B------:R-:W1:Y:S01]  /*14a0*/  LDCU UR4, c[0x0][0x3a8] ;  /* 0x00007500ff0477ac */ /* 0x000e620008000800 */
[C---:B------:R-:W-:Y:S02]  /*14b0*/  VIADD R2, R7.reuse, 0x1 ;  /* 0x0000000107027836 */ /* 0x040fe40000000000 */
[----:B------:R-:W-:-:S04]  /*14c0*/  IMAD.IADD R21, R7, 0x1, -R3 ;  /* 0x0000000107157824 */ /* 0x000fc800078e0a03 */
[----:B--2---:R-:W-:-:S05]  /*14d0*/  IMAD.WIDE R20, R21, 0x4, R32 ;  /* 0x0000000415147825 */ /* 0x004fca00078e0220 */
[----:B------:R-:W2:Y:S01]  /*14e0*/  LDG.E.CONSTANT R6, desc[UR16][R20.64+0x4] ;  /* 0x0000041014067981 */ /* 0x000ea2000c1e9900 */
[----:B-1----:R-:W-:-:S13]  /*14f0*/  ISETP.GE.AND P0, PT, R2, UR4, PT ;  /* 0x0000000402007c0c */ /* 0x002fda000bf06270 */
[----:B------:R-:W-:-:S06]  /*1500*/  @!P0 IMAD.WIDE.U32 R18, R3, 0x4, R20 ;  /* 0x0000000403128825 */ /* 0x000fcc00078e0014 */
[----:B----4-:R-:W4:Y:S01]  /*1510*/  @!P0 LDG.E.CONSTANT R18, desc[UR16][R18.64+0x4] ;  /* 0x0000041012128981 */ /* 0x010f22000c1e9900 */
[----:B0-----:R-:W-:Y:S02]  /*1520*/  DADD R14, R10, R14 ;  /* 0x000000000a0e7229 */ /* 0x001fe4000000000e */
[----:B------:R-:W-:-:S06]  /*1530*/  DFMA R16, R24, R10, R16 ;  /* 0x0000000a1810722b */ /* 0x000fcc0000000010 */
[----:B---3--:R-:W-:-:S08]  /*1540*/  DMUL R8, R22, -R14 ;  /* 0x8000000e16087228 */ /* 0x008fd00000000000 */
[----:B------:R-:W-:-:S08]  /*1550*/  DFMA R8, R24, R16, R8 ;  /* 0x000000101808722b */ /* 0x000fd00000000008 */
[----:B------:R-:W-:-:S08]  /*1560*/  DMUL R8, R28, R8 ;  /* 0x000000081c087228 */ /* 0x000fd00000000000 */
[----:B------:R-:W-:-:S08]  /*1570*/  DFMA R12, R22, -R8, R14 ;  /* 0x80000008160c722b */ /* 0x000fd0000000000e */
[----:B------:R-:W-:-:S08]  /*1580*/  DMUL R12, R26, R12 ;  /* 0x0000000c1a0c7228 */ /* 0x000fd00000000000 */
[----:B------:R-:W-:Y:S01]  /*1590*/  DFMA R12, R24, R8, R12 ;  /* 0x00000008180c722b */ /* 0x000fe2000000000c */
[----:B------:R-:W-:-:S09]  /*15a0*/  IMAD R9, R5, UR4, R7 ;  /* 0x0000000405097c24 */ /* 0x000fd2000f8e0207 */
[----:B------:R-:W0:Y:S01]  /*15b0*/  F2F.F32.F64 R13, R12 ;  /* 0x0000000c000d7310 */ /* 0x000e220000301000 */
[----:B------:R-:W-:-:S05]  /*15c0*/  IMAD.WIDE R8, R9, 0x4, R30 ;  /* 0x0000000409087825 */ /* 0x000fca00078e021e */
[----:B0-----:R1:W-:Y:S01]  /*15d0*/  STG.E desc[UR16][R8.64], R13 ;  /* 0x0000000d08007986 */ /* 0x0013e2000c101910 */
[C---:B------:R-:W-:Y:S01]  /*15e0*/  DADD R16, -R14.reuse, R16 ;  /* 0x000000000e107229 */ /* 0x040fe20000000110 */
[----:B--2---:R-:W0:Y:S08]  /*15f0*/  F2F.F64.F32 R6, R6 ;  /* 0x0000000600067310 */ /* 0x004e300000201800 */
[----:B----4-:R1:W4:Y:S01]  /*1600*/  @!P0 F2F.F64.F32 R10, R18 ;  /* 0x00000012000a8310 */ /* 0x0103220000201800 */
[----:B------:R-:W-:Y:S01]  /*1610*/  ISETP.NE.AND P0, PT, R2, UR4, PT ;  /* 0x0000000402007c0c */ /* 0x000fe2000bf05270 */
[----:B0-----:R-:W-:Y:S01]  /*1620*/  DADD R14, R14, -R6 ;  /* 0x000000000e0e7229 */ /* 0x001fe20000000806 */
[----:B------:R-:W-:-:S11]  /*1630*/  MOV R7, R2 ;  /* 0x0000000200077202 */ /* 0x000fd60000000f00 */
[----:B-1----:R-:W-:Y:S05]  /*1640*/  @P0 BRA `(.L_x_133) ;  /* 0xfffffffc00940947 */ /* 0x002fea000383ffff */
.L_x_132:
[----:B------:R-:W-:Y:S05]  /*1650*/  BSYNC.RECONVERGENT B1 ;  /* 0x0000000000017941 */ /* 0x000fea0003800200 */
.L_x_131:
[----:B------:R-:W-:Y:S05]  /*1660*/  BRA `(.L_x_117) ;  /* 0x0000000000307947 */ /* 0x000fea0003800000 */
.L_x_121:
[----:B0-2---:R-:W1:Y:S01]  /*1670*/  LDC.64 R8, c[0x0][0x380] ;  /* 0x0000e000ff087b82 */ /* 0x005e620000000a00 */
[----:B------:R-:W-:-:S07]  /*1680*/  ISETP.GE.AND P0, PT, R7, R24, PT ;  /* 0x000000180700720c */ /* 0x000fce0003f06270 */
[----:B------:R-:W0:Y:S06]  /*1690*/  LDC.64 R10, c[0x0][0x3b8] ;  /* 0x0000ee00ff0a7b82 */ /* 0x000e2c0000000a00 */
[----:B------:R-:W-:Y:S05]  /*16a0*/  @P0 BRA `(.L_x_117) ;  /* 0x0000000000200947 */ /* 0x000fea0003800000 */
.L_x_134:
[----:B01----:R-:W-:-:S06]  /*16b0*/  IMAD.WIDE R2, R7, 0x4, R8 ;  /* 0x0000000407027825 */ /* 0x003fcc00078e0208 */
[----:B------:R-:W2:Y:S01]  /*16c0*/  LDG.E.CONSTANT R3, desc[UR16][R2.64] ;  /* 0x0000001002037981 */ /* 0x000ea2000c1e9900 */
[----:B------:R-:W-:Y:S02]  /*16d0*/  IMAD R13, R5, R24, R7 ;  /* 0x00000018050d7224 */ /* 0x000fe400078e0207 */
[----:B------:R-:W-:Y:S02]  /*16e0*/  VIADD R7, R7, 0x1 ;  /* 0x0000000107077836 */ /* 0x000fe40000000000 */
[----:B0-----:R-:W-:-:S03]  /*16f0*/  IMAD.WIDE R12, R13, 0x4, R10 ;  /* 0x000000040d0c7825 */ /* 0x001fc600078e020a */
[----:B------:R-:W-:Y:S02]  /*1700*/  ISETP.NE.AND P0, PT, R7, R24, PT ;  /* 0x000000180700720c */ /* 0x000fe40003f05270 */
[----:B--2---:R0:W-:Y:S11]  /*1710*/  STG.E desc[UR16][R12.64], R3 ;  /* 0x000000030c007986 */ /* 0x0041f6000c101910 */
[----:B------:R-:W-:Y:S05]  /*1720*/  @P0 BRA `(.L_x_134) ;  /* 0xfffffffc00e00947 */ /* 0x000fea000383ffff */
.L_x_117:
[----:B------:R-:W-:Y:S05]  /*1730*/  BSYNC.RECONVERGENT B0 ;  /* 0x0000000000007941 */ /* 0x000fea0003800200 */
.L_x_116:
[----:B------:R-:W-:Y:S05]  /*1740*/  @!P1 BRA `(.L_x_135) ;  /* 0xffffffe800789947 */ /* 0x000fea000383ffff */
[----:B------:R-:W-:Y:S05]  /*1750*/  EXIT ;  /* 0x000000000000794d */ /* 0x000fea0003800000 */
.L_x_115:
[----:B------:R-:W0:Y:S01]  /*1760*/  LDCU.64 UR8, c[0x0][0x3b8] ;  /* 0x00007700ff0877ac */ /* 0x000e220008000a00 */
[----:B------:R-:W-:Y:S01]  /*1770*/  BSSY.RECONVERGENT B1, `(.L_x_136) ;  /* 0x0000208000017945 */ /* 0x000fe20003800200 */
[----:B------:R-:W-:Y:S02]  /*1780*/  ULOP3.LUT UR12, UR7, 0x7, URZ, 0xc0, !UPT ;  /* 0x00000007070c7892 */ /* 0x000fe4000f8ec0ff */
[----:B------:R-:W-:Y:S02]  /*1790*/  ULOP3.LUT UR14, UR7, 0x3, URZ, 0xc0, !UPT ;  /* 0x00000003070e7892 */ /* 0x000fe4000f8ec0ff */
[----:B------:R-:W-:Y:S02]  /*17a0*/  ULOP3.LUT UR6, UR7, 0x7ffffff8, URZ, 0xc0, !UPT ;  /* 0x7ffffff807067892 */ /* 0x000fe4000f8ec0ff */
[----:B------:R-:W-:Y:S02]  /*17b0*/  ULOP3.LUT UR7, UR7, 0x1, URZ, 0xc0, !UPT ;  /* 0x0000000107077892 */ /* 0x000fe4000f8ec0ff */
[----:B------:R-:W-:-:S02]  /*17c0*/  UIADD3 UR13, UPT, UPT, UR12, -0x1, URZ ;  /* 0xffffffff0c0d7890 */ /* 0x000fc4000fffe0ff */
[----:B------:R-:W-:Y:S02]  /*17d0*/  UIADD3 UR15, UPT, UPT, UR14, -0x1, URZ ;  /* 0xffffffff0e0f7890 */ /* 0x000fe4000fffe0ff */
[----:B0-----:R-:W-:-:S04]  /*17e0*/  UIADD3 UR8, UP1, UPT, UR8, 0x10, URZ ;  /* 0x0000001008087890 */ /* 0x001fc8000ff3e0ff */
[----:B------:R-:W-:-:S12]  /*17f0*/  UIADD3.X UR9, UPT, UPT, URZ, UR9, URZ, UP1, !UPT ;  /* 0x00000009ff097290 */ /* 0x000fd80008ffe4ff */
.L_x_171:
[----:B012---:R-:W0:Y:S08]  /*1800*/  LDC.64 R4, c[0x0][0x388] ;  /* 0x0000e200ff047b82 */ /* 0x007e300000000a00 */
[----:B---3--:R-:W1:Y:S01]  /*1810*/  LDC.64 R24, c[0x0][0x3a8] ;  /* 0x0000ea00ff187b82 */ /* 0x008e620000000a00 */
[----:B0-----:R-:W-:-:S05]  /*1820*/  IMAD.WIDE R4, R0, 0x4, R4 ;  /* 0x0000000400047825 */ /* 0x001fca00078e0204 */
[----:B------:R-:W2:Y:S01]  /*1830*/  LDG.E.CONSTANT R3, desc[UR16][R4.64] ;  /* 0x0000001004037981 */ /* 0x000ea2000c1e9900 */
[----:B----4-:R-:W-:Y:S01]  /*1840*/  IMAD.MOV.U32 R9, RZ, RZ, R0 ;  /* 0x000000ffff097224 */ /* 0x010fe200078e0000 */
[----:B------:R-:W-:Y:S01]  /*1850*/  BSSY.RECONVERGENT B0, `(.L_x_137) ;  /* 0x00001f8000007945 */ /* 0x000fe20003800200 */
[C---:B-1----:R-:W-:Y:S01]  /*1860*/  IMAD R2, R0.reuse, R24, RZ ;  /* 0x0000001800027224 */ /* 0x042fe200078e02ff */
[----:B------:R-:W-:-:S04]  /*1870*/  IADD3 R0, PT, PT, R0, UR5, RZ ;  /* 0x0000000500007c10 */ /* 0x000fc8000fffe0ff */
[----:B------:R-:W-:Y:S02]  /*1880*/  ISETP.GE.AND P1, PT, R0, R25, PT ;  /* 0x000000190000720c */ /* 0x000fe40003f26270 */
[----:B--2---:R-:W-:-:S04]  /*1890*/  ISETP.GT.AND P0, PT, R3, R24, PT ;  /* 0x000000180300720c */ /* 0x004fc80003f04270 */
[----:B------:R-:W-:-:S04]  /*18a0*/  ISETP.LT.OR P0, PT, R3, 0x1, P0 ;  /* 0x000000010300780c */ /* 0x000fc80000701670 */
[----:B------:R-:W-:-:S13]  /*18b0*/  PLOP3.LUT P0, PT, P0, PT, UP0, 0xea, 0xae ;  /* 0x0000000000ae781c */ /* 0x000fda000070fd0a */
[----:B------:R-:W-:Y:S05]  /*18c0*/  @P0 BRA `(.L_x_138) ;  /* 0x0000001800f80947 */ /* 0x000fea0003800000 */
[----:B------:R-:W-:-:S13]  /*18d0*/  ISETP.LE.AND P0, PT, R3, UR10, PT ;  /* 0x0000000a03007c0c */ /* 0x000fda000bf03270 */
[----:B------:R-:W-:Y:S05]  /*18e0*/  @!P0 BRA `(.L_x_139) ;  /* 0x0000001800208947 */ /* 0x000fea0003800000 */
[----:B------:R-:W0:Y:S08]  /*18f0*/  LDC.64 R6, c[0x0][0x390] ;  /* 0x0000e400ff067b82 */ /* 0x000e300000000a00 */
[----:B------:R-:W1:Y:S08]  /*1900*/  LDC.64 R20, c[0x0][0x398] ;  /* 0x0000e600ff147b82 */ /* 0x000e700000000a00 */
[----:B------:R-:W2:Y:S01]  /*1910*/  LDC.64 R18, c[0x0][0x3a0] ;  /* 0x0000e800ff127b82 */ /* 0x000ea20000000a00 */
[----:B0-----:R-:W-:-:S06]  /*1920*/  IMAD.WIDE R6, R9, 0x4, R6 ;  /* 0x0000000409067825 */ /* 0x001fcc00078e0206 */
[----:B------:R-:W3:Y:S01]  /*1930*/  LDG.E.CONSTANT R6, desc[UR16][R6.64] ;  /* 0x0000001006067981 */ /* 0x000ee2000c1e9900 */
[----:B------:R-:W-:Y:S01]  /*1940*/  VIADD R5, R3, UR11 ;  /* 0x0000000b03057c36 */ /* 0x000fe20008000000 */
[----:B------:R-:W-:Y:S01]  /*1950*/  BSSY.RECONVERGENT B2, `(.L_x_140) ;  /* 0x0000040000027945 */ /* 0x000fe20003800200 */
[----:B-1----:R-:W-:-:S03]  /*1960*/  IMAD.WIDE R20, R9, 0x4, R20 ;  /* 0x0000000409147825 */ /* 0x002fc600078e0214 */
[----:B------:R-:W-:Y:S01]  /*1970*/  ISETP.GT.AND P0, PT, R5, RZ, PT ;  /* 0x000000ff0500720c */ /* 0x000fe20003f04270 */
[----:B--2---:R-:W-:Y:S01]  /*1980*/  IMAD.WIDE R18, R9, 0x4, R18 ;  /* 0x0000000409127825 */ /* 0x004fe200078e0212 */
[----:B---3--:R0:W1:Y:S11]  /*1990*/  F2F.F64.F32 R22, R6 ;  /* 0x0000000600167310 */ /* 0x0080760000201800 */
[----:B------:R-:W-:Y:S05]  /*19a0*/  @!P0 BRA `(.L_x_141) ;  /* 0x0000000000e88947 */ /* 0x000fea0003800000 */
[C---:B------:R-:W-:Y:S01]  /*19b0*/  ISETP.GE.U32.AND P2, PT, R5.reuse, 0x8, PT ;  /* 0x000000080500780c */ /* 0x040fe20003f46070 */
[----:B------:R-:W-:Y:S01]  /*19c0*/  BSSY.RECONVERGENT B3, `(.L_x_142) ;  /* 0x0000018000037945 */ /* 0x000fe20003800200 */
[----:B------:R-:W-:Y:S01]  /*19d0*/  LOP3.LUT R10, R5, 0x7, RZ, 0xc0, !PT ;  /* 0x00000007050a7812 */ /* 0x000fe200078ec0ff */
[----:B------:R-:W-:-:S03]  /*19e0*/  IMAD.MOV.U32 R13, RZ, RZ, RZ ;  /* 0x000000ffff0d7224 */ /* 0x000fc600078e00ff */
[----:B------:R-:W-:-:S07]  /*19f0*/  ISETP.NE.AND P0, PT, R10, RZ, PT ;  /* 0x000000ff0a00720c */ /* 0x000fce0003f05270 */
[----:B------:R-:W-:Y:S06]  /*1a00*/  @!P2 BRA `(.L_x_143) ;  /* 0x00000000004ca947 */ /* 0x000fec0003800000 */
[----:B------:R-:W-:Y:S01]  /*1a10*/  LOP3.LUT R13, R5, 0x7ffffff8, RZ, 0xc0, !PT ;  /* 0x7ffffff8050d7812 */ /* 0x000fe200078ec0ff */
[----:B------:R-:W-:Y:S01]  /*1a20*/  IMAD.U32 R9, RZ, RZ, UR9 ;  /* 0x00000009ff097e24 */ /* 0x000fe2000f8e00ff */
[----:B------:R-:W-:Y:S01]  /*1a30*/  MOV R8, UR8 ;  /* 0x0000000800087c02 */ /* 0x000fe20008000f00 */
[----:B------:R-:W-:Y:S01]  /*1a40*/  IMAD.MOV.U32 R11, RZ, RZ, R2 ;  /* 0x000000ffff0b7224 */ /* 0x000fe200078e0002 */
[----:B------:R-:W-:Y:S01]  /*1a50*/  MOV R15, 0x7fffffff ;  /* 0x7fffffff000f7802 */ /* 0x000fe20000000f00 */
[----:B------:R-:W-:-:S07]  /*1a60*/  IMAD.MOV R4, RZ, RZ, -R13 ;  /* 0x000000ffff047224 */ /* 0x000fce00078e0a0d */
.L_x_144:
[C---:B0-2---:R-:W-:Y:S01]  /*1a70*/  IMAD.WIDE R6, R11.reuse, 0x4, R8 ;  /* 0x000000040b067825 */ /* 0x045fe200078e0208 */
[----:B------:R-:W-:-:S03]  /*1a80*/  IADD3 R11, PT, PT, R11, 0x8, RZ ;  /* 0x000000080b0b7810 */ /* 0x000fc60007ffe0ff */
[----:B------:R-:W-:Y:S01]  /*1a90*/  VIADD R4, R4, 0x8 ;  /* 0x0000000804047836 */ /* 0x000fe20000000000 */
[----:B------:R2:W-:Y:S04]  /*1aa0*/  STG.E desc[UR16][R6.64+-0x10], R15 ;  /* 0xfffff00f06007986 */ /* 0x0005e8000c101910 */
[----:B------:R2:W-:Y:S01]  /*1ab0*/  STG.E desc[UR16][R6.64+-0xc], R15 ;  /* 0xfffff40f06007986 */ /* 0x0005e2000c101910 */
[----:B------:R-:W-:-:S03]  /*1ac0*/  ISETP.NE.AND P2, PT, R4, RZ, PT ;  /* 0x000000ff0400720c */ /* 0x000fc60003f45270 */
[----:B------:R2:W-:Y:S04]  /*1ad0*/  STG.E desc[UR16][R6.64+-0x8], R15 ;  /* 0xfffff80f06007986 */ /* 0x0005e8000c101910 */
[----:B------:R2:W-:Y:S04]  /*1ae0*/  STG.E desc[UR16][R6.64+-0x4], R15 ;  /* 0xfffffc0f06007986 */ /* 0x0005e8000c101910 */
[----:B------:R2:W-:Y:S04]  /*1af0*/  STG.E desc[UR16][R6.64], R15 ;  /* 0x0000000f06007986 */ /* 0x0005e8000c101910 */
[----:B------:R2:W-:Y:S04]  /*1b00*/  STG.E desc[UR16][R6.64+0x4], R15 ;  /* 0x0000040f06007986 */ /* 0x0005e8000c101910 */
[----:B------:R2:W-:Y:S04]  /*1b10*/  STG.E desc[UR16][R6.64+0x8], R15 ;  /* 0x0000080f06007986 */ /* 0x0005e8000c101910 */
[----:B------:R2:W-:Y:S01]  /*1b20*/  STG.E desc[UR16][R6.64+0xc], R15 ;  /* 0x00000c0f06007986 */ /* 0x0005e2000c101910 */
[----:B------:R-:W-:Y:S05]  /*1b30*/  @P2 BRA `(.L_x_144) ;  /* 0xfffffffc00cc2947 */ /* 0x000fea000383ffff */
.L_x_143:
[----:B------:R-:W-:Y:S05]  /*1b40*/  BSYNC.RECONVERGENT B3 ;  /* 0x0000000000037941 */ /* 0x000fea0003800200 */
.L_x_142:
[----:B------:R-:W-:Y:S05]  /*1b50*/  @!P0 BRA `(.L_x_141) ;  /* 0x00000000007c8947 */ /* 0x000fea0003800000 */
[----:B------:R-:W-:Y:S01]  /*1b60*/  ISETP.GE.U32.AND P0, PT, R10, 0x4, PT ;  /* 0x000000040a00780c */ /* 0x000fe20003f06070 */
[----:B------:R-:W-:Y:S01]  /*1b70*/  BSSY.RECONVERGENT B3, `(.L_x_145) ;  /* 0x000000d000037945 */ /* 0x000fe20003800200 */
[----:B------:R-:W-:-:S04]  /*1b80*/  LOP3.LUT R8, R5, 0x3, RZ, 0xc0, !PT ;  /* 0x0000000305087812 */ /* 0x000fc800078ec0ff */
[----:B------:R-:W-:-:S07]  /*1b90*/  ISETP.NE.AND P2, PT, R8, RZ, PT ;  /* 0x000000ff0800720c */ /* 0x000fce0003f45270 */
[----:B------:R-:W-:Y:S06]  /*1ba0*/  @!P0 BRA `(.L_x_146) ;  /* 0x0000000000248947 */ /* 0x000fec0003800000 */
[----:B0-2---:R-:W0:Y:S01]  /*1bb0*/  LDC.64 R6, c[0x0][0x3b8] ;  /* 0x0000ee00ff067b82 */ /* 0x005e220000000a00 */
[----:B------:R-:W-:Y:S01]  /*1bc0*/  IMAD.IADD R9, R2, 0x1, R13 ;  /* 0x0000000102097824 */ /* 0x000fe200078e020d */
[----:B------:R-:W-:Y:S01]  /*1bd0*/  IADD3 R13, PT, PT, R13, 0x4, RZ ;  /* 0x000000040d0d7810 */ /* 0x000fe20007ffe0ff */
[----:B------:R-:W-:Y:S02]  /*1be0*/  IMAD.MOV.U32 R11, RZ, RZ, 0x7fffffff ;  /* 0x7fffffffff0b7424 */ /* 0x000fe400078e00ff */
[----:B0-----:R-:W-:-:S05]  /*1bf0*/  IMAD.WIDE R6, R9, 0x4, R6 ;  /* 0x0000000409067825 */ /* 0x001fca00078e0206 */
[----:B------:R3:W-:Y:S04]  /*1c00*/  STG.E desc[UR16][R6.64], R11 ;  /* 0x0000000b06007986 */ /* 0x0007e8000c101910 */
[----:B------:R3:W-:Y:S04]  /*1c10*/  STG.E desc[UR16][R6.64+0x4], R11 ;  /* 0x0000040b06007986 */ /* 0x0007e8000c101910 */
[----:B------:R3:W-:Y:S04]  /*1c20*/  STG.E desc[UR16][R6.64+0x8], R11 ;  /* 0x0000080b06007986 */ /* 0x0007e8000c101910 */
[----:B------:R3:W-:Y:S02]  /*1c30*/  STG.E desc[UR16][R6.64+0xc], R11 ;  /* 0x00000c0b06007986 */ /* 0x0007e4000c101910 */
.L_x_146:
[----:B------:R-:W-:Y:S05]  /*1c40*/  BSYNC.RECONVERGENT B3 ;  /* 0x0000000000037941 */ /* 0x000fea0003800200 */
.L_x_145:
[----:B------:R-:W-:Y:S05]  /*1c50*/  @!P2 BRA `(.L_x_141) ;  /* 0x00000000003ca947 */ /* 0x000fea0003800000 */
[----:B------:R-:W-:Y:S02]  /*1c60*/  LOP3.LUT R4, R5, 0x1, RZ, 0xc0, !PT ;  /* 0x0000000105047812 */ /* 0x000fe400078ec0ff */
[----:B------:R-:W-:Y:S02]  /*1c70*/  ISETP.NE.AND P0, PT, R8, 0x1, PT ;  /* 0x000000010800780c */ /* 0x000fe40003f05270 */
[----:B------:R-:W-:-:S11]  /*1c80*/  ISETP.NE.U32.AND P2, PT, R4, 0x1, PT ;  /* 0x000000010400780c */ /* 0x000fd60003f45070 */
[----:B0-23--:R-:W0:Y:S01]  /*1c90*/  @P0 LDC.64 R6, c[0x0][0x3b8] ;  /* 0x0000ee00ff060b82 */ /* 0x00de220000000a00 */
[----:B------:R-:W-:Y:S02]  /*1ca0*/  @P0 IMAD.IADD R9, R2, 0x1, R13 ;  /* 0x0000000102090824 */ /* 0x000fe400078e020d */
[----:B------:R-:W-:Y:S02]  /*1cb0*/  @P0 VIADD R13, R13, 0x2 ;  /* 0x000000020d0d0836 */ /* 0x000fe40000000000 */
[----:B------:R-:W-:-:S03]  /*1cc0*/  @P0 IMAD.MOV.U32 R15, RZ, RZ, 0x7fffffff ;  /* 0x7fffffffff0f0424 */ /* 0x000fc600078e00ff */
[----:B------:R-:W2:Y:S01]  /*1cd0*/  @!P2 LDC.64 R10, c[0x0][0x3b8] ;  /* 0x0000ee00ff0aab82 */ /* 0x000ea20000000a00 */
[----:B------:R-:W-:Y:S01]  /*1ce0*/  @!P2 IADD3 R13, PT, PT, R2, R13, RZ ;  /* 0x0000000d020da210 */ /* 0x000fe20007ffe0ff */
[----:B0-----:R-:W-:-:S05]  /*1cf0*/  @P0 IMAD.WIDE R8, R9, 0x4, R6 ;  /* 0x0000000409080825 */ /* 0x001fca00078e0206 */
[----:B------:R4:W-:Y:S01]  /*1d00*/  @P0 STG.E desc[UR16][R8.64], R15 ;  /* 0x0000000f08000986 */ /* 0x0009e2000c101910 */
[----:B--2---:R-:W-:-:S03]  /*1d10*/  @!P2 IMAD.WIDE R6, R13, 0x4, R10 ;  /* 0x000000040d06a825 */ /* 0x004fc600078e020a */
[----:B------:R4:W-:Y:S01]  /*1d20*/  @P0 STG.E desc[UR16][R8.64+0x4], R15 ;  /* 0x0000040f08000986 */ /* 0x0009e2000c101910 */
[----:B------:R-:W-:-:S05]  /*1d30*/  @!P2 IMAD.MOV.U32 R11, RZ, RZ, 0x7fffffff ;  /* 0x7fffffffff0ba424 */ /* 0x000fca00078e00ff */
[----:B------:R4:W-:Y:S02]  /*1d40*/  @!P2 STG.E desc[UR16][R6.64], R11 ;  /* 0x0000000b0600a986 */ /* 0x0009e4000c101910 */
.L_x_141:
[----:B------:R-:W-:Y:S05]  /*1d50*/  BSYNC.RECONVERGENT B2 ;  /* 0x0000000000027941 */ /* 0x000fea0003800200 */
.L_x_140:
[----:B------:R-:W-:Y:S01]  /*1d60*/  ISETP.NE.AND P0, PT, R3, 0x1, PT ;  /* 0x000000010300780c */ /* 0x000fe20003f05270 */
[----:B------:R-:W-:-:S12]  /*1d70*/  BSSY.RECONVERGENT B2, `(.L_x_147) ;  /* 0x000013e000027945 */ /* 0x000fd80003800200 */
[----:B------:R-:W-:Y:S05]  /*1d80*/  @!P0 BRA `(.L_x_148) ;  /* 0x00000010009c8947 */ /* 0x000fea0003800000 */
[C---:B--234-:R-:W-:Y:S01]  /*1d90*/  VIADD R7, R3.reuse, 0xfffffffe ;  /* 0xfffffffe03077836 */ /* 0x05cfe20000000000 */
[----:B------:R-:W-:Y:S01]  /*1da0*/  IADD3 R4, PT, PT, R3, -0x1, RZ ;  /* 0xffffffff03047810 */ /* 0x000fe20007ffe0ff */
[----:B------:R-:W-:Y:S01]  /*1db0*/  BSSY.RECONVERGENT B3, `(.L_x_149) ;  /* 0x0000071000037945 */ /* 0x000fe20003800200 */
[----:B------:R-:W-:Y:S02]  /*1dc0*/  CS2R R16, SRZ ;  /* 0x0000000000107805 */ /* 0x000fe4000001ff00 */
[----:B------:R-:W-:Y:S02]  /*1dd0*/  CS2R R14, SRZ ;  /* 0x00000000000e7805 */ /* 0x000fe4000001ff00 */
[----:B------:R-:W-:Y:S01]  /*1de0*/  ISETP.GE.U32.AND P2, PT, R7, 0xf, PT ;  /* 0x0000000f0700780c */ /* 0x000fe20003f46070 */
[----:B------:R-:W-:Y:S01]  /*1df0*/  IMAD.MOV.U32 R7, RZ, RZ, RZ ;  /* 0x000000ffff077224 */ /* 0x000fe200078e00ff */
[----:B0-----:R-:W-:-:S04]  /*1e00*/  LOP3.LUT R6, R4, 0xf, RZ, 0xc0, !PT ;  /* 0x0000000f04067812 */ /* 0x001fc800078ec0ff */
[----:B------:R-:W-:-:S07]  /*1e10*/  ISETP.NE.AND P0, PT, R6, RZ, PT ;  /* 0x000000ff0600720c */ /* 0x000fce0003f05270 */
[----:B------:R-:W-:Y:S06]  /*1e20*/  @!P2 BRA `(.L_x_150) ;  /* 0x0000000400a4a947 */ /* 0x000fec0003800000 */
[----:B------:R-:W0:Y:S01]  /*1e30*/  LDC.64 R12, c[0x0][0x380] ;  /* 0x0000e000ff0c7b82 */ /* 0x000e220000000a00 */
[----:B------:R-:W-:Y:S01]  /*1e40*/  HFMA2 R60, -RZ, RZ, 0, 0 ;  /* 0x00000000ff3c7431 */ /* 0x000fe200000001ff */
[----:B------:R-:W-:Y:S02]  /*1e50*/  LOP3.LUT R7, R4, 0xfffffff0, RZ, 0xc0, !PT ;  /* 0xfffffff004077812 */ /* 0x000fe400078ec0ff */
[----:B------:R-:W-:-:S07]  /*1e60*/  CS2R R16, SRZ ;  /* 0x0000000000107805 */ /* 0x000fce000001ff00 */
.L_x_151:
[----:B------:R-:W2:Y:S02]  /*1e70*/  LDCU UR4, c[0x0][0x3b0] ;  /* 0x00007600ff0477ac */ /* 0x000ea40008000800 */
[----:B--2---:R-:W-:-:S04]  /*1e80*/  VIADD R37, R60, UR4 ;  /* 0x000000043c257c36 */ /* 0x004fc80008000000 */
[----:B0-----:R-:W-:-:S05]  /*1e90*/  IMAD.WIDE.U32 R36, R37, 0x4, R12 ;  /* 0x0000000425247825 */ /* 0x001fca00078e000c */
[----:B------:R-:W2:Y:S04]  /*1ea0*/  LDG.E.CONSTANT R56, desc[UR16][R36.64] ;  /* 0x0000001024387981 */ /* 0x000ea8000c1e9900 */
[----:B------:R-:W3:Y:S04]  /*1eb0*/  LDG.E.CONSTANT R58, desc[UR16][R36.64+0x4] ;  /* 0x00000410243a7981 */ /* 0x000ee8000c1e9900 */
[----:B------:R-:W4:Y:S04]  /*1ec0*/  LDG.E.CONSTANT R69, desc[UR16][R36.64+0x8] ;  /* 0x0000081024457981 */ /* 0x000f28000c1e9900 */
[----:B------:R-:W5:Y:S04]  /*1ed0*/  LDG.E.CONSTANT R68, desc[UR16][R36.64+0xc] ;  /* 0x00000c1024447981 */ /* 0x000f68000c1e9900 */
        /* <DEDUP_REMOVED lines=11> */
[----:B------:R0:W5:Y:S01]  /*1f90*/  LDG.E.CONSTANT R9, desc[UR16][R36.64+0x3c] ;  /* 0x00003c1024097981 */ /* 0x000162000c1e9900 */
[C---:B------:R-:W-:Y:S01]  /*1fa0*/  VIADD R26, R60.reuse, 0x1 ;  /* 0x000000013c1a7836 */ /* 0x040fe20000000000 */
[C---:B------:R-:W-:Y:S01]  /*1fb0*/  IADD3 R28, PT, PT, R60.reuse, 0x2, RZ ;  /* 0x000000023c1c7810 */ /* 0x040fe20007ffe0ff */
[C---:B------:R-:W-:Y:S01]  /*1fc0*/  VIADD R30, R60.reuse, 0x3 ;  /* 0x000000033c1e7836 */ /* 0x040fe20000000000 */
[C---:B------:R-:W-:Y:S01]  /*1fd0*/  IADD3 R34, PT, PT, R60.reuse, 0x5, RZ ;  /* 0x000000053c227810 */ /* 0x040fe20007ffe0ff */
[C---:B------:R-:W-:Y:S01]  /*1fe0*/  VIADD R32, R60.reuse, 0x4 ;  /* 0x000000043c207836 */ /* 0x040fe20000000000 */
[C---:B------:R-:W-:Y:S01]  /*1ff0*/  IADD3 R40, PT, PT, R60.reuse, 0x8, RZ ;  /* 0x000000083c287810 */ /* 0x040fe20007ffe0ff */
        /* <DEDUP_REMOVED lines=10> */
[C---:B------:R-:W-:Y:S02]  /*20a0*/  VIADD R54, R60.reuse, 0xf ;  /* 0x0000000f3c367836 */ /* 0x040fe40000000000 */
[----:B------:R-:W-:Y:S01]  /*20b0*/  VIADD R60, R60, 0x10 ;  /* 0x000000103c3c7836 */ /* 0x000fe20000000000 */
[----:B------:R-:W-:Y:S04]  /*20c0*/  I2F.F64.U32 R30, R30 ;  /* 0x0000001e001e7312 */ /* 0x000fe80000201800 */
[----:B------:R-:W-:-:S04]  /*20d0*/  ISETP.NE.AND P2, PT, R60, R7, PT ;  /* 0x000000073c00720c */ /* 0x000fc80003f45270 */
        /* <DEDUP_REMOVED lines=13> */
[----:B---3--:R-:W2:Y:S01]  /*21b0*/  F2F.F64.F32 R58, R58 ;  /* 0x0000003a003a7310 */ /* 0x008ea20000201800 */
[----:B0-----:R-:W-:-:S07]  /*21c0*/  DFMA R26, R56, R26, R16 ;  /* 0x0000001a381a722b */ /* 0x001fce0000000010 */
[----:B----4-:R-:W0:Y:S01]  /*21d0*/  F2F.F64.F32 R16, R69 ;  /* 0x0000004500107310 */ /* 0x010e220000201800 */
[----:B------:R-:W-:Y:S02]  /*21e0*/  DADD R14, R56, R14 ;  /* 0x00000000380e7229 */ /* 0x000fe4000000000e */
[----:B--2---:R-:W-:-:S05]  /*21f0*/  DFMA R26, R58, R28, R26 ;  /* 0x0000001c3a1a722b */ /* 0x004fca000000001a */
[----:B-----5:R-:W2:Y:S01]  /*2200*/  F2F.F64.F32 R28, R68 ;  /* 0x00000044001c7310 */ /* 0x020ea20000201800 */
[----:B------:R-:W-:Y:S02]  /*2210*/  DADD R14, R14, R58 ;  /* 0x000000000e0e7229 */ /* 0x000fe4000000003a */
[----:B0-----:R-:W-:-:S05]  /*2220*/  DFMA R26, R16, R30, R26 ;  /* 0x0000001e101a722b */ /* 0x001fca000000001a */
[----:B------:R-:W0:Y:S01]  /*2230*/  F2F.F64.F32 R30, R67 ;  /* 0x00000043001e7310 */ /* 0x000e220000201800 */
[----:B------:R-:W-:Y:S02]  /*2240*/  DADD R14, R14, R16 ;  /* 0x000000000e0e7229 */ /* 0x000fe40000000010 */
[----:B--2---:R-:W-:-:S05]  /*2250*/  DFMA R26, R28, R32, R26 ;  /* 0x000000201c1a722b */ /* 0x004fca000000001a */
[----:B------:R-:W2:Y:S01]  /*2260*/  F2F.F64.F32 R16, R66 ;  /* 0x0000004200107310 */ /* 0x000ea20000201800 */
        /* <DEDUP_REMOVED lines=13> */
[----:B0-----:R-:W-:-:S06]  /*2340*/  DFMA R42, R16, R42, R26 ;  /* 0x0000002a102a722b */ /* 0x001fcc000000001a */
[----:B------:R-:W-:Y:S01]  /*2350*/  DADD R28, R28, R16 ;  /* 0x000000001c1c7229 */ /* 0x000fe20000000010 */
[----:B------:R-:W0:Y:S01]  /*2360*/  F2F.F64.F32 R26, R61 ;  /* 0x0000003d001a7310 */ /* 0x000e220000201800 */
[----:B--2---:R-:W-:-:S06]  /*2370*/  DFMA R42, R14, R44, R42 ;  /* 0x0000002c0e2a722b */ /* 0x004fcc000000002a */
[----:B------:R-:W-:Y:S01]  /*2380*/  DADD R28, R28, R14 ;  /* 0x000000001c1c7229 */ /* 0x000fe2000000000e */
[----:B------:R-:W2:Y:S01]  /*2390*/  F2F.F64.F32 R16, R25 ;  /* 0x0000001900107310 */ /* 0x000ea20000201800 */
[----:B0-----:R-:W-:-:S07]  /*23a0*/  DFMA R42, R26, R46, R42 ;  /* 0x0000002e1a2a722b */ /* 0x001fce000000002a */
[----:B------:R-:W0:Y:S01]  /*23b0*/  F2F.F64.F32 R14, R11 ;  /* 0x0000000b000e7310 */ /* 0x000e220000201800 */
[----:B------:R-:W-:Y:S02]  /*23c0*/  DADD R28, R28, R26 ;  /* 0x000000001c1c7229 */ /* 0x000fe4000000001a */
[----:B--2---:R-:W-:-:S05]  /*23d0*/  DFMA R42, R16, R48, R42 ;  /* 0x00000030102a722b */ /* 0x004fca000000002a */
[----:B------:R-:W2:Y:S01]  /*23e0*/  F2F.F64.F32 R26, R8 ;  /* 0x00000008001a7310 */ /* 0x000ea20000201800 */
[----:B------:R-:W-:Y:S02]  /*23f0*/  DADD R28, R28, R16 ;  /* 0x000000001c1c7229 */ /* 0x000fe40000000010 */
[----:B0-----:R-:W-:-:S05]  /*2400*/  DFMA R42, R14, R50, R42 ;  /* 0x000000320e2a722b */ /* 0x001fca000000002a */
[----:B------:R-:W-:Y:S01]  /*2410*/  I2F.F64.U32 R16, R60 ;  /* 0x0000003c00107312 */ /* 0x000fe20000201800 */
[----:B------:R-:W-:Y:S02]  /*2420*/  DADD R28, R28, R14 ;  /* 0x000000001c1c7229 */ /* 0x000fe4000000000e */
[----:B--2---:R-:W-:-:S05]  /*2430*/  DFMA R42, R26, R52, R42 ;  /* 0x000000341a2a722b */ /* 0x004fca000000002a */
[----:B------:R-:W0:Y:S01]  /*2440*/  F2F.F64.F32 R14, R10 ;  /* 0x0000000a000e7310 */ /* 0x000e220000201800 */
[----:B------:R-:W-:-:S07]  /*2450*/  DADD R28, R28, R26 ;  /* 0x000000001c1c7229 */ /* 0x000fce000000001a */
[----:B------:R-:W2:Y:S01]  /*2460*/  F2F.F64.F32 R26, R9 ;  /* 0x00000009001a7310 */ /* 0x000ea20000201800 */
[----:B0-----:R-:W-:Y:S02]  /*2470*/  DFMA R42, R14, R54, R42 ;  /* 0x000000360e2a722b */ /* 0x001fe4000000002a */
[----:B------:R-:W-:-:S06]  /*2480*/  DADD R14, R28, R14 ;  /* 0x000000001c0e7229 */ /* 0x000fcc000000000e */
[----:B--2---:R-:W-:Y:S02]  /*2490*/  DFMA R16, R26, R16, R42 ;  /* 0x000000101a10722b */ /* 0x004fe4000000002a */
[----:B------:R-:W-:Y:S01]  /*24a0*/  DADD R14, R14, R26 ;  /* 0x000000000e0e7229 */ /* 0x000fe2000000001a */
[----:B------:R-:W-:Y:S10]  /*24b0*/  @P2 BRA `(.L_x_151) ;  /* 0xfffffff8006c2947 */ /* 0x000ff4000383ffff */
.L_x_150:
[----:B------:R-:W-:Y:S05]  /*24c0*/  BSYNC.RECONVERGENT B3 ;  /* 0x0000000000037941 */ /* 0x000fea0003800200 */
.L_x_149:
[----:B------:R-:W-:Y:S04]  /*24d0*/  BSSY.RECONVERGENT B3, `(.L_x_152) ;  /* 0x0000088000037945 */ /* 0x000fe80003800200 */
[----:B------:R-:W-:Y:S05]  /*24e0*/  @!P0 BRA `(.L_x_153) ;  /* 0x0000000800188947 */ /* 0x000fea0003800000 */
[----:B------:R-:W-:Y:S01]  /*24f0*/  ISETP.GE.U32.AND P2, PT, R6, 0x8, PT ;  /* 0x000000080600780c */ /* 0x000fe20003f46070 */
[----:B------:R-:W-:Y:S01]  /*2500*/  BSSY.RECONVERGENT B4, `(.L_x_154) ;  /* 0x000003d000047945 */ /* 0x000fe20003800200 */
[----:B------:R-:W-:-:S04]  /*2510*/  LOP3.LUT R31, R4, 0x7, RZ, 0xc0, !PT ;  /* 0x00000007041f7812 */ /* 0x000fc800078ec0ff */
[----:B------:R-:W-:-:S07]  /*2520*/  ISETP.NE.AND P0, PT, R31, RZ, PT ;  /* 0x000000ff1f00720c */ /* 0x000fce0003f05270 */
[----:B------:R-:W-:Y:S06]  /*2530*/  @!P2 BRA `(.L_x_155) ;  /* 0x0000000000e4a947 */ /* 0x000fec0003800000 */
[----:B------:R-:W0:Y:S01]  /*2540*/  LDC.64 R8, c[0x0][0x380] ;  /* 0x0000e000ff087b82 */ /* 0x000e220000000a00 */
[----:B------:R-:W2:Y:S01]  /*2550*/  LDCU UR4, c[0x0][0x3b0] ;  /* 0x00007600ff0477ac */ /* 0x000ea20008000800 */
[----:B------:R-:W3:Y:S01]  /*2560*/  LDCU.64 UR18, c[0x0][0x380] ;  /* 0x00007000ff1277ac */ /* 0x000ee20008000a00 */
[C---:B--2---:R-:W-:Y:S02]  /*2570*/  IADD3 R11, PT, PT, R7.reuse, UR4, RZ ;  /* 0x00000004070b7c10 */ /* 0x044fe4000fffe0ff */
[----:B------:R-:W-:-:S03]  /*2580*/  IADD3 R6, P2, PT, R7, UR4, RZ ;  /* 0x0000000407067c10 */ /* 0x000fc6000ff5e0ff */
[----:B0-----:R-:W-:-:S04]  /*2590*/  IMAD.WIDE.U32 R8, R11, 0x4, R8 ;  /* 0x000000040b087825 */ /* 0x001fc800078e0008 */
[----:B------:R-:W-:Y:S01]  /*25a0*/  IMAD.X R11, RZ, RZ, RZ, P2 ;  /* 0x000000ffff0b7224 */ /* 0x000fe200010e06ff */
[C---:B---3--:R-:W-:Y:S01]  /*25b0*/  LEA R10, P2, R6.reuse, UR18, 0x2 ;  /* 0x00000012060a7c11 */ /* 0x048fe2000f8410ff */
[----:B------:R0:W2:Y:S03]  /*25c0*/  LDG.E.CONSTANT R36, desc[UR16][R8.64] ;  /* 0x0000001008247981 */ /* 0x0000a6000c1e9900 */
[----:B------:R-:W-:-:S05]  /*25d0*/  LEA.HI.X R11, R6, UR19, R11, 0x2, P2 ;  /* 0x00000013060b7c11 */ /* 0x000fca00090f140b */
[----:B------:R-:W3:Y:S04]  /*25e0*/  LDG.E.CONSTANT R38, desc[UR16][R10.64+0x4] ;  /* 0x000004100a267981 */ /* 0x000ee8000c1e9900 */
[----:B------:R-:W4:Y:S04]  /*25f0*/  LDG.E.CONSTANT R40, desc[UR16][R10.64+0x8] ;  /* 0x000008100a287981 */ /* 0x000f28000c1e9900 */
        /* <DEDUP_REMOVED lines=8> */
[C---:B0-----:R-:W-:Y:S01]  /*2680*/  IADD3 R8, PT, PT, R7.reuse, 0x5, RZ ;  /* 0x0000000507087810 */ /* 0x041fe20007ffe0ff */
[----:B------:R-:W-:-:S02]  /*2690*/  VIADD R26, R7, 0x4 ;  /* 0x00000004071a7836 */ /* 0x000fc40000000000 */
[----:B------:R-:W-:Y:S01]  /*26a0*/  I2F.F64.U32 R34, R34 ;  /* 0x0000002200227312 */ /* 0x000fe20000201800 */
[C---:B------:R-:W-:Y:S02]  /*26b0*/  VIADD R12, R7.reuse, 0x6 ;  /* 0x00000006070c7836 */ /* 0x040fe40000000000 */
[C---:B-1----:R-:W-:Y:S01]  /*26c0*/  VIADD R10, R7.reuse, 0x7 ;  /* 0x00000007070a7836 */ /* 0x042fe20000000000 */
[----:B------:R-:W-:-:S04]  /*26d0*/  IADD3 R7, PT, PT, R7, 0x8, RZ ;  /* 0x0000000807077810 */ /* 0x000fc80007ffe0ff */
[----:B------:R-:W-:Y:S08]  /*26e0*/  I2F.F64.U32 R32, R32 ;  /* 0x0000002000207312 */ /* 0x000ff00000201800 */
[----:B------:R-:W-:Y:S08]  /*26f0*/  I2F.F64.U32 R28, R28 ;  /* 0x0000001c001c7312 */ /* 0x000ff00000201800 */
[----:B------:R-:W-:Y:S08]  /*2700*/  I2F.F64.U32 R26, R26 ;  /* 0x0000001a001a7312 */ /* 0x000ff00000201800 */
[----:B------:R-:W-:Y:S08]  /*2710*/  I2F.F64.U32 R8, R8 ;  /* 0x0000000800087312 */ /* 0x000ff00000201800 */
[----:B------:R-:W-:Y:S08]  /*2720*/  I2F.F64.U32 R12, R12 ;  /* 0x0000000c000c7312 */ /* 0x000ff00000201800 */
[----:B------:R-:W-:Y:S08]  /*2730*/  I2F.F64.U32 R10, R10 ;  /* 0x0000000a000a7312 */ /* 0x000ff00000201800 */
[----:B--2---:R-:W0:Y:S08]  /*2740*/  F2F.F64.F32 R36, R36 ;  /* 0x0000002400247310 */ /* 0x004e300000201800 */
[----:B---3--:R-:W1:Y:S01]  /*2750*/  F2F.F64.F32 R38, R38 ;  /* 0x0000002600267310 */ /* 0x008e620000201800 */
[----:B0-----:R-:W-:-:S07]  /*2760*/  DFMA R34, R36, R34, R16 ;  /* 0x000000222422722b */ /* 0x001fce0000000010 */
[----:B----4-:R-:W0:Y:S01]  /*2770*/  F2F.F64.F32 R16, R40 ;  /* 0x0000002800107310 */ /* 0x010e220000201800 */
[----:B------:R-:W-:Y:S02]  /*2780*/  DADD R14, R14, R36 ;  /* 0x000000000e0e7229 */ /* 0x000fe40000000024 */
[----:B-1----:R-:W-:-:S05]  /*2790*/  DFMA R32, R38, R32, R34 ;  /* 0x000000202620722b */ /* 0x002fca0000000022 */
[----:B-----5:R-:W1:Y:S01]  /*27a0*/  F2F.F64.F32 R34, R41 ;  /* 0x0000002900227310 */ /* 0x020e620000201800 */
        /* <DEDUP_REMOVED lines=18> */
.L_x_155:
[----:B------:R-:W-:Y:S05]  /*28d0*/  BSYNC.RECONVERGENT B4 ;  /* 0x0000000000047941 */ /* 0x000fea0003800200 */
.L_x_154:
        /* <DEDUP_REMOVED lines=9> */
[C---:B--2---:R-:W-:Y:S01]  /*2970*/  VIADD R11, R7.reuse, UR4 ;  /* 0x00000004070b7c36 */ /* 0x044fe20008000000 */
[----:B------:R-:W-:-:S03]  /*2980*/  IADD3 R10, P2, PT, R7, UR4, RZ ;  /* 0x00000004070a7c10 */ /* 0x000fc6000ff5e0ff */
[----:B0-----:R-:W-:-:S04]  /*2990*/  IMAD.WIDE.U32 R8, R11, 0x4, R8 ;  /* 0x000000040b087825 */ /* 0x001fc800078e0008 */
[----:B------:R-:W-:Y:S01]  /*29a0*/  IMAD.X R11, RZ, RZ, RZ, P2 ;  /* 0x000000ffff0b7224 */ /* 0x000fe200010e06ff */
[C---:B---3--:R-:W-:Y:S01]  /*29b0*/  LEA R12, P2, R10.reuse, UR18, 0x2 ;  /* 0x000000120a0c7c11 */ /* 0x048fe2000f8410ff */
[----:B------:R-:W2:Y:S03]  /*29c0*/  LDG.E.CONSTANT R6, desc[UR16][R8.64] ;  /* 0x0000001008067981 */ /* 0x000ea6000c1e9900 */
[----:B------:R-:W-:-:S05]  /*29d0*/  LEA.HI.X R13, R10, UR19, R11, 0x2, P2 ;  /* 0x000000130a0d7c11 */ /* 0x000fca00090f140b */
[----:B------:R-:W3:Y:S04]  /*29e0*/  LDG.E.CONSTANT R26, desc[UR16][R12.64+0x4] ;  /* 0x000004100c1a7981 */ /* 0x000ee8000c1e9900 */
[----:B------:R-:W4:Y:S04]  /*29f0*/  LDG.E.CONSTANT R34, desc[UR16][R12.64+0x8] ;  /* 0x000008100c227981 */ /* 0x000f28000c1e9900 */
[----:B------:R4:W5:Y:S01]  /*2a00*/  LDG.E.CONSTANT R35, desc[UR16][R12.64+0xc] ;  /* 0x00000c100c237981 */ /* 0x000962000c1e9900 */
[C---:B------:R-:W-:Y:S01]  /*2a10*/  IADD3 R25, PT, PT, R7.reuse, 0x1, RZ ;  /* 0x0000000107197810 */ /* 0x040fe20007ffe0ff */
[----:B------:R-:W-:-:S02]  /*2a20*/  VIADD R28, R7, 0x2 ;  /* 0x00000002071c7836 */ /* 0x000fc40000000000 */
[C---:B------:R-:W-:Y:S01]  /*2a30*/  VIADD R30, R7.reuse, 0x3 ;  /* 0x00000003071e7836 */ /* 0x040fe20000000000 */
[----:B------:R-:W-:Y:S01]  /*2a40*/  I2F.F64.U32 R10, R25 ;  /* 0x00000019000a7312 */ /* 0x000fe20000201800 */
[----:B------:R-:W-:-:S07]  /*2a50*/  IADD3 R7, PT, PT, R7, 0x4, RZ ;  /* 0x0000000407077810 */ /* 0x000fce0007ffe0ff */
        /* <DEDUP_REMOVED lines=11> */
[----:B0-----:R-:W-:-:S06]  /*2b10*/  DFMA R10, R12, R30, R10 ;  /* 0x0000001e0c0a722b */ /* 0x001fcc000000000a */
[----:B------:R-:W-:Y:S02]  /*2b20*/  DADD R8, R8, R12 ;  /* 0x0000000008087229 */ /* 0x000fe4000000000c */
[----:B--2---:R-:W-:-:S06]  /*2b30*/  DFMA R16, R14, R32, R10 ;  /* 0x000000200e10722b */ /* 0x004fcc000000000a */
[----:B------:R-:W-:-:S11]  /*2b40*/  DADD R14, R8, R14 ;  /* 0x00000000080e7229 */ /* 0x000fd6000000000e */
.L_x_157:
[----:B------:R-:W-:Y:S05]  /*2b50*/  BSYNC.RECONVERGENT B4 ;  /* 0x0000000000047941 */ /* 0x000fea0003800200 */
.L_x_156:
[----:B------:R-:W-:Y:S05]  /*2b60*/  @!P0 BRA `(.L_x_153) ;  /* 0x0000000000788947 */ /* 0x000fea0003800000 */
[----:B------:R-:W0:Y:S08]  /*2b70*/  LDC R6, c[0x0][0x3b0] ;  /* 0x0000ec00ff067b82 */ /* 0x000e300000000800 */
[----:B------:R-:W2:Y:S01]  /*2b80*/  LDC.64 R8, c[0x0][0x380] ;  /* 0x0000e000ff087b82 */ /* 0x000ea20000000a00 */
[----:B0-----:R-:W-:-:S04]  /*2b90*/  IMAD.IADD R11, R7, 0x1, R6 ;  /* 0x00000001070b7824 */ /* 0x001fc800078e0206 */
[----:B--2---:R-:W-:-:S06]  /*2ba0*/  IMAD.WIDE.U32 R8, R11, 0x4, R8 ;  /* 0x000000040b087825 */ /* 0x004fcc00078e0008 */
[----:B------:R-:W2:Y:S01]  /*2bb0*/  LDG.E.CONSTANT R8, desc[UR16][R8.64] ;  /* 0x0000001008087981 */ /* 0x000ea2000c1e9900 */
[----:B------:R-:W-:Y:S01]  /*2bc0*/  VIADD R12, R7, 0x1 ;  /* 0x00000001070c7836 */ /* 0x000fe20000000000 */
[----:B------:R-:W-:-:S05]  /*2bd0*/  ISETP.NE.AND P0, PT, R4, 0x1, PT ;  /* 0x000000010400780c */ /* 0x000fca0003f05270 */
[----:B------:R-:W-:Y:S08]  /*2be0*/  I2F.F64.U32 R12, R12 ;  /* 0x0000000c000c7312 */ /* 0x000ff00000201800 */
[----:B--2---:R-:W0:Y:S02]  /*2bf0*/  F2F.F64.F32 R10, R8 ;  /* 0x00000008000a7310 */ /* 0x004e240000201800 */
[----:B0-----:R-:W-:-:S02]  /*2c00*/  DFMA R16, R10, R12, R16 ;  /* 0x0000000c0a10722b */ /* 0x001fc40000000010 */
[----:B------:R-:W-:Y:S01]  /*2c10*/  DADD R14, R14, R10 ;  /* 0x000000000e0e7229 */ /* 0x000fe2000000000a */
[----:B------:R-:W-:Y:S10]  /*2c20*/  @!P0 BRA `(.L_x_153) ;  /* 0x0000000000488947 */ /* 0x000ff40003800000 */
[----:B------:R-:W0:Y:S01]  /*2c30*/  LDCU.64 UR18, c[0x0][0x380] ;  /* 0x00007000ff1277ac */ /* 0x000e220008000a00 */
[----:B------:R-:W-:-:S04]  /*2c40*/  IADD3 R6, P0, PT, R7, R6, RZ ;  /* 0x0000000607067210 */ /* 0x000fc80007f1e0ff */
[----:B------:R-:W-:Y:S02]  /*2c50*/  IADD3.X R9, PT, PT, RZ, RZ, RZ, P0, !PT ;  /* 0x000000ffff097210 */ /* 0x000fe400007fe4ff */
[----:B0-----:R-:W-:-:S04]  /*2c60*/  LEA R26, P0, R6, UR18, 0x2 ;  /* 0x00000012061a7c11 */ /* 0x001fc8000f8010ff */
[----:B------:R-:W-:Y:S02]  /*2c70*/  LEA.HI.X R27, R6, UR19, R9, 0x2, P0 ;  /* 0x00000013061b7c11 */ /* 0x000fe400080f1409 */
[----:B------:R-:W-:-:S03]  /*2c80*/  ISETP.NE.AND P0, PT, R4, 0x2, PT ;  /* 0x000000020400780c */ /* 0x000fc60003f05270 */
[----:B------:R-:W2:Y:S10]  /*2c90*/  LDG.E.CONSTANT R6, desc[UR16][R26.64+0x4] ;  /* 0x000004101a067981 */ /* 0x000eb4000c1e9900 */
[----:B------:R-:W3:Y:S01]  /*2ca0*/  @P0 LDG.E.CONSTANT R10, desc[UR16][R26.64+0x8] ;  /* 0x000008101a0a0981 */ /* 0x000ee2000c1e9900 */
[----:B------:R-:W-:-:S02]  /*2cb0*/  VIADD R8, R7, 0x2 ;  /* 0x0000000207087836 */ /* 0x000fc40000000000 */
[----:B------:R-:W-:-:S04]  /*2cc0*/  @P0 VIADD R12, R7, 0x3 ;  /* 0x00000003070c0836 */ /* 0x000fc80000000000 */
[----:B------:R-:W-:Y:S08]  /*2cd0*/  I2F.F64.U32 R8, R8 ;  /* 0x0000000800087312 */ /* 0x000ff00000201800 */
[----:B------:R-:W-:Y:S08]  /*2ce0*/  @P0 I2F.F64.U32 R12, R12 ;  /* 0x0000000c000c0312 */ /* 0x000ff00000201800 */
[----:B--2---:R-:W0:Y:S08]  /*2cf0*/  F2F.F64.F32 R6, R6 ;  /* 0x0000000600067310 */ /* 0x004e300000201800 */
[----:B---3--:R-:W2:Y:S01]  /*2d00*/  @P0 F2F.F64.F32 R10, R10 ;  /* 0x0000000a000a0310 */ /* 0x008ea20000201800 */
[----:B0-----:R-:W-:-:S02]  /*2d10*/  DFMA R16, R6, R8, R16 ;  /* 0x000000080610722b */ /* 0x001fc40000000010 */
[----:B------:R-:W-:-:S06]  /*2d20*/  DADD R14, R14, R6 ;  /* 0x000000000e0e7229 */ /* 0x000fcc0000000006 */
[----:B--2---:R-:W-:Y:S02]  /*2d30*/  @P0 DFMA R16, R10, R12, R16 ;  /* 0x0000000c0a10022b */ /* 0x004fe40000000010 */
[----:B------:R-:W-:-:S11]  /*2d40*/  @P0 DADD R14, R14, R10 ;  /* 0x000000000e0e0229 */ /* 0x000fd6000000000a */
.L_x_153:
[----:B------:R-:W-:Y:S05]  /*2d50*/  BSYNC.RECONVERGENT B3 ;  /* 0x0000000000037941 */ /* 0x000fea0003800200 */
.L_x_152:
[----:B------:R-:W-:-:S13]  /*2d60*/  ISETP.GE.AND P0, PT, R5, R24, PT ;  /* 0x000000180500720c */ /* 0x000fda0003f06270 */
[----:B------:R-:W-:Y:S05]  /*2d70*/  @P0 BRA `(.L_x_158) ;  /* 0x0000000000f40947 */ /* 0x000fea0003800000 */
[----:B------:R-:W0:Y:S01]  /*2d80*/  LDC.64 R12, c[0x0][0x380] ;  /* 0x0000e000ff0c7b82 */ /* 0x000e220000000a00 */
[----:B------:R-:W2:Y:S04]  /*2d90*/  LDG.E.CONSTANT R20, desc[UR16][R20.64] ;  /* 0x0000001014147981 */ /* 0x000ea8000c1e9900 */
[----:B------:R-:W3:Y:S03]  /*2da0*/  LDG.E.CONSTANT R18, desc[UR16][R18.64] ;  /* 0x0000001012127981 */ /* 0x000ee6000c1e9900 */
[----:B------:R-:W4:Y:S08]  /*2db0*/  LDC.64 R8, c[0x0][0x380] ;  /* 0x0000e000ff087b82 */ /* 0x000f300000000a00 */
[----:B------:R-:W1:Y:S01]  /*2dc0*/  LDC.64 R6, c[0x0][0x3b8] ;  /* 0x0000ee00ff067b82 */ /* 0x000e620000000a00 */
[----:B0-----:R-:W-:-:S06]  /*2dd0*/  IMAD.WIDE.U32 R12, R5, 0x4, R12 ;  /* 0x00000004050c7825 */ /* 0x001fcc00078e000c */
[----:B------:R-:W5:Y:S01]  /*2de0*/  LDG.E.CONSTANT R12, desc[UR16][R12.64] ;  /* 0x000000100c0c7981 */ /* 0x000f62000c1e9900 */
[----:B------:R0:W0:Y:S01]  /*2df0*/  I2F.F64.U32 R10, R3 ;  /* 0x00000003000a7312 */ /* 0x0000220000201800 */
[----:B------:R-:W-:Y:S07]  /*2e00*/  BSSY.RECONVERGENT B3, `(.L_x_159) ;  /* 0x000001e000037945 */ /* 0x000fee0003800200 */
[----:B--2---:R2:W0:Y:S08]  /*2e10*/  F2F.F64.F32 R28, R20 ;  /* 0x00000014001c7310 */ /* 0x0044300000201800 */
[----:B---3--:R2:W3:Y:S08]  /*2e20*/  F2F.F64.F32 R26, R18 ;  /* 0x00000012001a7310 */ /* 0x0084f00000201800 */
[----:B-1-345:R2:W0:Y:S02]  /*2e30*/  F2F.F64.F32 R24, R12 ;  /* 0x0000000c00187310 */ /* 0x03a4240000201800 */
.L_x_160:
[----:B------:R-:W1:Y:S01]  /*2e40*/  LDCU UR4, c[0x0][0x3a8] ;  /* 0x00007500ff0477ac */ /* 0x000e620008000800 */
[----:B------:R-:W-:Y:S01]  /*2e50*/  IADD3 R33, PT, PT, R2, R5, RZ ;  /* 0x0000000502217210 */ /* 0x000fe20007ffe0ff */
[C---:B------:R-:W-:Y:S02]  /*2e60*/  IMAD.IADD R31, R5.reuse, 0x1, -R3 ;  /* 0x00000001051f7824 */ /* 0x040fe400078e0a03 */
[----:B------:R-:W-:Y:S02]  /*2e70*/  VIADD R5, R5, 0x1 ;  /* 0x0000000105057836 */ /* 0x000fe40000000000 */
[----:B------:R-:W-:-:S05]  /*2e80*/  IMAD.WIDE R30, R31, 0x4, R8 ;  /* 0x000000041f1e7825 */ /* 0x000fca00078e0208 */
[----:B---3--:R-:W3:Y:S01]  /*2e90*/  LDG.E.CONSTANT R4, desc[UR16][R30.64+0x4] ;  /* 0x000004101e047981 */ /* 0x008ee2000c1e9900 */
[----:B-1----:R-:W-:-:S13]  /*2ea0*/  ISETP.GE.AND P0, PT, R5, UR4, PT ;  /* 0x0000000405007c0c */ /* 0x002fda000bf06270 */
[----:B--2---:R-:W-:-:S05]  /*2eb0*/  @!P0 IMAD.WIDE.U32 R20, R3, 0x4, R30 ;  /* 0x0000000403148825 */ /* 0x004fca00078e001e */
[----:B------:R3:W2:Y:S01]  /*2ec0*/  @!P0 LDG.E.CONSTANT R32, desc[UR16][R20.64+0x4] ;  /* 0x0000041014208981 */ /* 0x0006a2000c1e9900 */
[----:B0-----:R-:W-:Y:S02]  /*2ed0*/  DADD R14, R24, R14 ;  /* 0x00000000180e7229 */ /* 0x001fe4000000000e */
[----:B------:R-:W-:-:S06]  /*2ee0*/  DFMA R16, R10, R24, R16 ;  /* 0x000000180a10722b */ /* 0x000fcc0000000010 */
[----:B------:R-:W-:-:S08]  /*2ef0*/  DMUL R12, R22, -R14 ;  /* 0x8000000e160c7228 */ /* 0x000fd00000000000 */
[----:B------:R-:W-:-:S08]  /*2f00*/  DFMA R12, R10, R16, R12 ;  /* 0x000000100a0c722b */ /* 0x000fd0000000000c */
[----:B------:R-:W-:-:S08]  /*2f10*/  DMUL R12, R28, R12 ;  /* 0x0000000c1c0c7228 */ /* 0x000fd00000000000 */
[----:B------:R-:W-:-:S08]  /*2f20*/  DFMA R18, R22, -R12, R14 ;  /* 0x8000000c1612722b */ /* 0x000fd0000000000e */
[----:B------:R-:W-:-:S08]  /*2f30*/  DMUL R18, R26, R18 ;  /* 0x000000121a127228 */ /* 0x000fd00000000000 */
[----:B------:R-:W-:-:S10]  /*2f40*/  DFMA R18, R10, R12, R18 ;  /* 0x0000000c0a12722b */ /* 0x000fd40000000012 */
[----:B------:R-:W0:Y:S01]  /*2f50*/  F2F.F32.F64 R19, R18 ;  /* 0x0000001200137310 */ /* 0x000e220000301000 */
[----:B------:R-:W-:-:S05]  /*2f60*/  IMAD.WIDE R12, R33, 0x4, R6 ;  /* 0x00000004210c7825 */ /* 0x000fca00078e0206 */
[----:B0-----:R1:W-:Y:S01]  /*2f70*/  STG.E desc[UR16][R12.64], R19 ;  /* 0x000000130c007986 */ /* 0x0013e2000c101910 */
[C---:B------:R-:W-:Y:S01]  /*2f80*/  DADD R16, -R14.reuse, R16 ;  /* 0x000000000e107229 */ /* 0x040fe20000000110 */
[----:B---3--:R-:W0:Y:S08]  /*2f90*/  F2F.F64.F32 R20, R4 ;  /* 0x0000000400147310 */ /* 0x008e300000201800 */
[----:B--2---:R1:W3:Y:S01]  /*2fa0*/  @!P0 F2F.F64.F32 R24, R32 ;  /* 0x0000002000188310 */ /* 0x0042e20000201800 */
[----:B------:R-:W-:Y:S01]  /*2fb0*/  ISETP.NE.AND P0, PT, R5, UR4, PT ;  /* 0x0000000405007c0c */ /* 0x000fe2000bf05270 */
[----:B0-----:R-:W-:-:S12]  /*2fc0*/  DADD R14, R14, -R20 ;  /* 0x000000000e0e7229 */ /* 0x001fd80000000814 */
[----:B-1----:R-:W-:Y:S05]  /*2fd0*/  @P0 BRA `(.L_x_160) ;  /* 0xfffffffc00980947 */ /* 0x002fea000383ffff */
[----:B------:R-:W-:Y:S05]  /*2fe0*/  BSYNC.RECONVERGENT B3 ;  /* 0x0000000000037941 */ /* 0x000fea0003800200 */
.L_x_159:
[----:B------:R-:W-:Y:S05]  /*2ff0*/  BRA `(.L_x_158) ;  /* 0x0000000000547947 */ /* 0x000fea0003800000 */
.L_x_148:
[----:B------:R-:W-:-:S13]  /*3000*/  ISETP.GE.AND P0, PT, R5, R24, PT ;  /* 0x000000180500720c */ /* 0x000fda0003f06270 */
[----:B------:R-:W-:Y:S05]  /*3010*/  @P0 BRA `(.L_x_158) ;  /* 0x00000000004c0947 */ /* 0x000fea0003800000 */
[----:B---34-:R-:W0:Y:S08]  /*3020*/  LDC.64 R10, c[0x0][0x380] ;  /* 0x0000e000ff0a7b82 */ /* 0x018e300000000a00 */
[----:B------:R-:W3:Y:S01]  /*3030*/  LDC.64 R12, c[0x0][0x3b8] ;  /* 0x0000ee00ff0c7b82 */ /* 0x000ee20000000a00 */
[----:B0-2---:R-:W-:-:S06]  /*3040*/  IMAD.WIDE R6, R5, 0x4, R10 ;  /* 0x0000000405067825 */ /* 0x005fcc00078e020a */
[----:B------:R-:W2:Y:S01]  /*3050*/  LDG.E.CONSTANT R7, desc[UR16][R6.64] ;  /* 0x0000001006077981 */ /* 0x000ea2000c1e9900 */
[----:B------:R-:W-:Y:S01]  /*3060*/  IADD3 R9, PT, PT, R2, R5, RZ ;  /* 0x0000000502097210 */ /* 0x000fe20007ffe0ff */
[----:B------:R-:W-:-:S04]  /*3070*/  VIADD R5, R5, 0x1 ;  /* 0x0000000105057836 */ /* 0x000fc80000000000 */
[----:B---3--:R-:W-:Y:S01]  /*3080*/  IMAD.WIDE R8, R9, 0x4, R12 ;  /* 0x0000000409087825 */ /* 0x008fe200078e020c */
[----:B------:R-:W-:-:S04]  /*3090*/  ISETP.NE.AND P0, PT, R5, R24, PT ;  /* 0x000000180500720c */ /* 0x000fc80003f05270 */
[----:B--2---:R0:W-:Y:S09]  /*30a0*/  STG.E desc[UR16][R8.64], R7 ;  /* 0x0000000708007986 */ /* 0x0041f2000c101910 */
[----:B------:R-:W-:Y:S05]  /*30b0*/  @!P0 BRA `(.L_x_158) ;  /* 0x0000000000248947 */ /* 0x000fea0003800000 */
[----:B------:R-:W-:-:S07]  /*30c0*/  IMAD.MOV.U32 R3, RZ, RZ, R5 ;  /* 0x000000ffff037224 */ /* 0x000fce00078e0005 */
.L_x_161:
[----:B0-----:R-:W-:-:S06]  /*30d0*/  IMAD.WIDE R4, R3, 0x4, R10 ;  /* 0x0000000403047825 */ /* 0x001fcc00078e020a */
[----:B------:R-:W2:Y:S01]  /*30e0*/  LDG.E.CONSTANT R5, desc[UR16][R4.64] ;  /* 0x0000001004057981 */ /* 0x000ea2000c1e9900 */
[----:B0-----:R-:W-:Y:S01]  /*30f0*/  IADD3 R7, PT, PT, R2, R3, RZ ;  /* 0x0000000302077210 */ /* 0x001fe20007ffe0ff */
[----:B------:R-:W-:-:S04]  /*3100*/  VIADD R3, R3, 0x1 ;  /* 0x0000000103037836 */ /* 0x000fc80000000000 */
[----:B------:R-:W-:Y:S01]  /*3110*/  IMAD.WIDE R6, R7, 0x4, R12 ;  /* 0x0000000407067825 */ /* 0x000fe200078e020c */
[----:B------:R-:W-:-:S04]  /*3120*/  ISETP.NE.AND P0, PT, R3, R24, PT ;  /* 0x000000180300720c */ /* 0x000fc80003f05270 */
[----:B--2---:R0:W-:Y:S09]  /*3130*/  STG.E desc[UR16][R6.64], R5 ;  /* 0x0000000506007986 */ /* 0x0041f2000c101910 */
[----:B------:R-:W-:Y:S05]  /*3140*/  @P0 BRA `(.L_x_161) ;  /* 0xfffffffc00e00947 */ /* 0x000fea000383ffff */
.L_x_158:
[----:B------:R-:W-:Y:S05]  /*3150*/  BSYNC.RECONVERGENT B2 ;  /* 0x0000000000027941 */ /* 0x000fea0003800200 */
.L_x_147:
[----:B------:R-:W-:Y:S05]  /*3160*/  BRA `(.L_x_162) ;  /* 0x0000000400987947 */ /* 0x000fea0003800000 */
.L_x_139:
[----:B------:R-:W-:Y:S01]  /*3170*/  ISETP.GE.U32.AND P0, PT, R24, 0x8, PT ;  /* 0x000000081800780c */ /* 0x000fe20003f06070 */
[----:B------:R-:W-:-:S12]  /*3180*/  UMOV UR4, URZ ;  /* 0x000000ff00047c82 */ /* 0x000fd80008000000 */
[----:B------:R-:W-:Y:S05]  /*3190*/  @!P0 BRA `(.L_x_163) ;  /* 0x0000000000448947 */ /* 0x000fea0003800000 */
[----:B------:R-:W0:Y:S01]  /*31a0*/  LDC.64 R6, c[0x0][0x3b8] ;  /* 0x0000ee00ff067b82 */ /* 0x000e220000000a00 */
[----:B------:R-:W-:Y:S01]  /*31b0*/  IMAD.MOV.U32 R3, RZ, RZ, 0x7fffffff ;  /* 0x7fffffffff037424 */ /* 0x000fe200078e00ff */
[----:B------:R-:W-:-:S06]  /*31c0*/  UMOV UR4, URZ ;  /* 0x000000ff00047c82 */ /* 0x000fcc0008000000 */
.L_x_164:
[----:B-1----:R-:W-:Y:S01]  /*31d0*/  IADD3 R5, PT, PT, R2, UR4, RZ ;  /* 0x0000000402057c10 */ /* 0x002fe2000fffe0ff */
[----:B------:R-:W-:-:S04]  /*31e0*/  UIADD3 UR4, UPT, UPT, UR4, 0x8, URZ ;  /* 0x0000000804047890 */ /* 0x000fc8000fffe0ff */
[----:B0-----:R-:W-:Y:S01]  /*31f0*/  IMAD.WIDE R4, R5, 0x4, R6 ;  /* 0x0000000405047825 */ /* 0x001fe200078e0206 */
[----:B------:R-:W-:-:S04]  /*3200*/  UISETP.NE.AND UP1, UPT, UR4, UR6, UPT ;  /* 0x000000060400728c */ /* 0x000fc8000bf25270 */
        /* <DEDUP_REMOVED lines=8> */
[----:B------:R-:W-:Y:S05]  /*3290*/  BRA.U UP1, `(.L_x_164) ;  /* 0xfffffffd01cc7547 */ /* 0x000fea000b83ffff */
[----:B------:R-:W-:-:S05]  /*32a0*/  UMOV UR4, UR6 ;  /* 0x0000000600047c82 */ /* 0x000fca0008000000 */
.L_x_163:
[----:B------:R-:W-:-:S09]  /*32b0*/  UISETP.NE.AND UP1, UPT, UR12, URZ, UPT ;  /* 0x000000ff0c00728c */ /* 0x000fd2000bf25270 */
[----:B------:R-:W-:Y:S05]  /*32c0*/  BRA.U !UP1, `(.L_x_162) ;  /* 0x0000000509407547 */ /* 0x000fea000b800000 */
[----:B------:R-:W-:Y:S02]  /*32d0*/  UISETP.GE.U32.AND UP1, UPT, UR13, 0x3, UPT ;  /* 0x000000030d00788c */ /* 0x000fe4000bf26070 */
[----:B------:R-:W-:-:S07]  /*32e0*/  UISETP.NE.AND UP2, UPT, UR14, URZ, UPT ;  /* 0x000000ff0e00728c */ /* 0x000fce000bf45270 */
[----:B------:R-:W-:Y:S05]  /*32f0*/  BRA.U !UP1, `(.L_x_165) ;  /* 0x0000000109247547 */ /* 0x000fea000b800000 */
[----:B-1----:R-:W0:Y:S01]  /*3300*/  LDC.64 R4, c[0x0][0x3b8] ;  /* 0x0000ee00ff047b82 */ /* 0x002e220000000a00 */
[----:B------:R-:W-:Y:S01]  /*3310*/  VIADD R3, R2, UR4 ;  /* 0x0000000402037c36 */ /* 0x000fe20008000000 */
[----:B------:R-:W-:Y:S01]  /*3320*/  MOV R7, 0x7fffffff ;  /* 0x7fffffff00077802 */ /* 0x000fe20000000f00 */
[----:B------:R-:W-:Y:S02]  /*3330*/  UIADD3 UR4, UPT, UPT, UR4, 0x4, URZ ;  /* 0x0000000404047890 */ /* 0x000fe4000fffe0ff */
[----:B0-----:R-:W-:-:S05]  /*3340*/  IMAD.WIDE R4, R3, 0x4, R4 ;  /* 0x0000000403047825 */ /* 0x001fca00078e0204 */
[----:B------:R0:W-:Y:S04]  /*3350*/  STG.E desc[UR16][R4.64], R7 ;  /* 0x0000000704007986 */ /* 0x0001e8000c101910 */
[----:B------:R0:W-:Y:S04]  /*3360*/  STG.E desc[UR16][R4.64+0x4], R7 ;  /* 0x0000040704007986 */ /* 0x0001e8000c101910 */
[----:B------:R0:W-:Y:S04]  /*3370*/  STG.E desc[UR16][R4.64+0x8], R7 ;  /* 0x0000080704007986 */ /* 0x0001e8000c101910 */
[----:B------:R0:W-:Y:S02]  /*3380*/  STG.E desc[UR16][R4.64+0xc], R7 ;  /* 0x00000c0704007986 */ /* 0x0001e4000c101910 */
.L_x_165:
[----:B------:R-:W-:Y:S05]  /*3390*/  BRA.U !UP2, `(.L_x_162) ;  /* 0x000000050a0c7547 */ /* 0x000fea000b800000 */
[----:B------:R-:W-:Y:S02]  /*33a0*/  UISETP.NE.AND UP1, UPT, UR15, URZ, UPT ;  /* 0x000000ff0f00728c */ /* 0x000fe4000bf25270 */
[----:B------:R-:W-:-:S07]  /*33b0*/  UISETP.NE.AND UP2, UPT, UR7, URZ, UPT ;  /* 0x000000ff0700728c */ /* 0x000fce000bf45270 */
[----:B------:R-:W-:Y:S05]  /*33c0*/  BRA.U !UP1, `(.L_x_166) ;  /* 0x00000001091c7547 */ /* 0x000fea000b800000 */
[----:B01----:R-:W0:Y:S01]  /*33d0*/  LDC.64 R4, c[0x0][0x3b8] ;  /* 0x0000ee00ff047b82 */ /* 0x003e220000000a00 */
[----:B------:R-:W-:Y:S01]  /*33e0*/  VIADD R3, R2, UR4 ;  /* 0x0000000402037c36 */ /* 0x000fe20008000000 */
[----:B------:R-:W-:Y:S01]  /*33f0*/  MOV R7, 0x7fffffff ;  /* 0x7fffffff00077802 */ /* 0x000fe20000000f00 */
[----:B------:R-:W-:Y:S02]  /*3400*/  UIADD3 UR4, UPT, UPT, UR4, 0x2, URZ ;  /* 0x0000000204047890 */ /* 0x000fe4000fffe0ff */
[----:B0-----:R-:W-:-:S05]  /*3410*/  IMAD.WIDE R4, R3, 0x4, R4 ;  /* 0x0000000403047825 */ /* 0x001fca00078e0204 */
[----:B------:R2:W-:Y:S04]  /*3420*/  STG.E desc[UR16][R4.64], R7 ;  /* 0x0000000704007986 */ /* 0x0005e8000c101910 */
[----:B------:R2:W-:Y:S02]  /*3430*/  STG.E desc[UR16][R4.64+0x4], R7 ;  /* 0x0000040704007986 */ /* 0x0005e4000c101910 */
.L_x_166:
[----:B------:R-:W-:Y:S05]  /*3440*/  BRA.U !UP2, `(.L_x_162) ;  /* 0x000000010ae07547 */ /* 0x000fea000b800000 */
[----:B012---:R-:W0:Y:S01]  /*3450*/  LDC.64 R4, c[0x0][0x3b8] ;  /* 0x0000ee00ff047b82 */ /* 0x007e220000000a00 */
[----:B------:R-:W-:Y:S01]  /*3460*/  VIADD R3, R2, UR4 ;  /* 0x0000000402037c36 */ /* 0x000fe20008000000 */
[----:B------:R-:W-:-:S03]  /*3470*/  MOV R7, 0x7fffffff ;  /* 0x7fffffff00077802 */ /* 0x000fc60000000f00 */
[----:B0-----:R-:W-:-:S05]  /*3480*/  IMAD.WIDE R2, R3, 0x4, R4 ;  /* 0x0000000403027825 */ /* 0x001fca00078e0204 */
[----:B------:R3:W-:Y:S01]  /*3490*/  STG.E desc[UR16][R2.64], R7 ;  /* 0x0000000702007986 */ /* 0x0007e2000c101910 */
[----:B------:R-:W-:Y:S05]  /*34a0*/  BRA `(.L_x_162) ;  /* 0x0000000000c87947 */ /* 0x000fea0003800000 */
.L_x_138:
[----:B------:R-:W-:Y:S01]  /*34b0*/  ISETP.GE.U32.AND P0, PT, R24, 0x8, PT ;  /* 0x000000081800780c */ /* 0x000fe20003f06070 */
[----:B------:R-:W-:-:S12]  /*34c0*/  UMOV UR4, URZ ;  /* 0x000000ff00047c82 */ /* 0x000fd80008000000 */
[----:B------:R-:W-:Y:S05]  /*34d0*/  @!P0 BRA `(.L_x_167) ;  /* 0x0000000000448947 */ /* 0x000fea0003800000 */
[----:B------:R-:W0:Y:S01]  /*34e0*/  LDC.64 R6, c[0x0][0x3b8] ;  /* 0x0000ee00ff067b82 */ /* 0x000e220000000a00 */
[----:B------:R-:W-:Y:S01]  /*34f0*/  IMAD.MOV.U32 R3, RZ, RZ, 0x7fffffff ;  /* 0x7fffffffff037424 */ /* 0x000fe200078e00ff */
[----:B------:R-:W-:-:S06]  /*3500*/  UMOV UR4, URZ ;  /* 0x000000ff00047c82 */ /* 0x000fcc0008000000 */
.L_x_168:
        /* <DEDUP_REMOVED lines=14> */
.L_x_167:
        /* <DEDUP_REMOVED lines=14> */
.L_x_169:
[----:B------:R-:W-:Y:S05]  /*36d0*/  BRA.U !UP2, `(.L_x_162) ;  /* 0x000000010a3c7547 */ /* 0x000fea000b800000 */
[----:B------:R-:W-:Y:S01]  /*36e0*/  ISETP.NE.AND P0, PT, RZ, UR7, PT ;  /* 0x00000007ff007c0c */ /* 0x000fe2000bf05270 */
[----:B------:R-:W-:-:S12]  /*36f0*/  UISETP.NE.AND UP1, UPT, UR15, URZ, UPT ;  /* 0x000000ff0f00728c */ /* 0x000fd8000bf25270 */
[----:B0-----:R-:W0:Y:S01]  /*3700*/  @P0 LDC.64 R6, c[0x0][0x3b8] ;  /* 0x0000ee00ff060b82 */ /* 0x001e220000000a00 */
[----:B------:R-:W-:Y:S05]  /*3710*/  BRA.U !UP1, `(.L_x_170) ;  /* 0x00000001091c7547 */ /* 0x000fea000b800000 */
[----:B-1----:R-:W1:Y:S01]  /*3720*/  LDC.64 R4, c[0x0][0x3b8] ;  /* 0x0000ee00ff047b82 */ /* 0x002e620000000a00 */
[----:B------:R-:W-:Y:S01]  /*3730*/  VIADD R3, R2, UR4 ;  /* 0x0000000402037c36 */ /* 0x000fe20008000000 */
[----:B------:R-:W-:Y:S01]  /*3740*/  MOV R9, 0x7fffffff ;  /* 0x7fffffff00097802 */ /* 0x000fe20000000f00 */
[----:B------:R-:W-:Y:S02]  /*3750*/  UIADD3 UR4, UPT, UPT, UR4, 0x2, URZ ;  /* 0x0000000204047890 */ /* 0x000fe4000fffe0ff */
[----:B-1----:R-:W-:-:S05]  /*3760*/  IMAD.WIDE R4, R3, 0x4, R4 ;  /* 0x0000000403047825 */ /* 0x002fca00078e0204 */
[----:B------:R2:W-:Y:S04]  /*3770*/  STG.E desc[UR16][R4.64], R9 ;  /* 0x0000000904007986 */ /* 0x0005e8000c101910 */
[----:B------:R2:W-:Y:S02]  /*3780*/  STG.E desc[UR16][R4.64+0x4], R9 ;  /* 0x0000040904007986 */ /* 0x0005e4000c101910 */
.L_x_170:
[----:B-1----:R-:W-:Y:S01]  /*3790*/  @P0 VIADD R3, R2, UR4 ;  /* 0x0000000402030c36 */ /* 0x002fe20008000000 */
[----:B--2---:R-:W-:-:S03]  /*37a0*/  @P0 MOV R5, 0x7fffffff ;  /* 0x7fffffff00050802 */ /* 0x004fc60000000f00 */
[----:B0-----:R-:W-:-:S05]  /*37b0*/  @P0 IMAD.WIDE R2, R3, 0x4, R6 ;  /* 0x0000000403020825 */ /* 0x001fca00078e0206 */
[----:B------:R2:W-:Y:S02]  /*37c0*/  @P0 STG.E desc[UR16][R2.64], R5 ;  /* 0x0000000502000986 */ /* 0x0005e4000c101910 */
.L_x_162:
[----:B------:R-:W-:Y:S05]  /*37d0*/  BSYNC.RECONVERGENT B0 ;  /* 0x0000000000007941 */ /* 0x000fea0003800200 */
.L_x_137:
[----:B------:R-:W-:Y:S05]  /*37e0*/  @!P1 BRA `(.L_x_171) ;  /* 0xffffffe000049947 */ /* 0x000fea000383ffff */
[----:B------:R-:W-:Y:S05]  /*37f0*/  BSYNC.RECONVERGENT B1 ;  /* 0x0000000000017941 */ /* 0x000fea0003800200 */
.L_x_136:
[----:B------:R-:W-:Y:S05]  /*3800*/  EXIT ;  /* 0x000000000000794d */ /* 0x000fea0003800000 */
.L_x_172:
        /* <DEDUP_REMOVED lines=15> */
.L_x_174:


//--------------------- .nv.shared.reserved.0     --------------------------
	.section	.nv.shared.reserved.0,"aw",@nobits
	.weak		__nv_reservedSMEM_offset_0_alias
	.size		__nv_reservedSMEM_offset_0_alias, 0, 64
	.other		__nv_reservedSMEM_offset_0_alias,@"STO_CUDA_RESERVED_SHARED STV_DEFAULT"
__nv_reservedSMEM_offset_0_alias:
	.zero		0
	.zero		64


//--------------------- .nv.constant0.linreg_many_series_one_param_f32 --------------------------
	.section	.nv.constant0.linreg_many_series_one_param_f32,"a",@progbits
	.sectionflags	@""
	.align	4
.nv.constant0.linreg_many_series_one_param_f32:
	.zero		944


//--------------------- .nv.constant0.linreg_batch_f32 --------------------------
	.section	.nv.constant0.linreg_batch_f32,"a",@progbits
	.sectionflags	@""
	.align	4
.nv.constant0.linreg_batch_f32:
	.zero		960


//--------------------- SYMBOLS --------------------------

	.type		.nv.reservedSmem.offset0,@object
	.size		.nv.reservedSmem.offset0,0x4
